	.target	sm_100a

	.elftype	@"ET_EXEC"


//--------------------- .note.nv.tkinfo           --------------------------
	.section	.note.nv.tkinfo,"",@"SHT_NOTE"
	.sectionflags	@"SHF_NOTE_NV_TKINFO"
	.tkinfo
        /*0018*/ 	.word	0x00000081
        /*0030*/ 	.string	""
        /*0030*/ 	.string	"ptxas-blackwell"
        /*0030*/ 	.string	"Cuda compilation tools, release 12.9, V12.9.86"
        /*0030*/ 	.string	"Build cuda_12.9.r12.9/compiler.36037853_0"
        /*0030*/ 	.string	"-v  -suppress-debug-info  -lineinfo  -arch sm_100a "



//--------------------- .note.nv.cuver            --------------------------
	.section	.note.nv.cuver,"",@"SHT_NOTE"
	.sectionflags	@"SHF_NOTE_NV_CUVER"
        /*0018*/ 	.short	0x0001
        /*001a*/ 	.short	0x0064
        /*001c*/ 	.short	0x0001
        /*001e*/ 	.short	0x0000
        /*0020*/ 	.short	0x0001
        /*0022*/ 	.short	0x0000


//--------------------- .nv.info                  --------------------------
	.section	.nv.info,"",@"SHT_CUDA_INFO"
	.align	4


	//----- nvinfo : EIATTR_REGCOUNT
	.align		4
        /*0000*/ 	.byte	0x04, 0x2f
        /*0002*/ 	.short	(.L_4 - .L_3)
	.align		4
.L_3:
        /*0004*/ 	.word	index@(gluon_tcgen05)
        /*0008*/ 	.word	0x00000047


	//----- nvinfo : EIATTR_FRAME_SIZE
	.align		4
.L_4:
        /*000c*/ 	.byte	0x04, 0x11
        /*000e*/ 	.short	(.L_6 - .L_5)
	.align		4
.L_5:
        /*0010*/ 	.word	index@($__internal_2_$__cuda_sm10x_tcgen05_guardrail_trap_unallocated_columns_being_dealloced)
        /*0014*/ 	.word	0x00000000


	//----- nvinfo : EIATTR_FRAME_SIZE
	.align		4
.L_6:
        /*0018*/ 	.byte	0x04, 0x11
        /*001a*/ 	.short	(.L_8 - .L_7)
	.align		4
.L_7:
        /*001c*/ 	.word	index@($__internal_1_$__cuda_sm10x_tcgen05_guardrail_trap_phase_invalid_during_alloc)
        /*0020*/ 	.word	0x00000000


	//----- nvinfo : EIATTR_FRAME_SIZE
	.align		4
.L_8:
        /*0024*/ 	.byte	0x04, 0x11
        /*0026*/ 	.short	(.L_10 - .L_9)
	.align		4
.L_9:
        /*0028*/ 	.word	index@($__internal_0_$__cuda_sm10x_tcgen05_guardrail_trap_col_being_dealloced_not_returned_by_alloc)
        /*002c*/ 	.word	0x00000000


	//----- nvinfo : EIATTR_FRAME_SIZE
	.align		4
.L_10:
        /*0030*/ 	.byte	0x04, 0x11
        /*0032*/ 	.short	(.L_12 - .L_11)
	.align		4
.L_11:
        /*0034*/ 	.word	index@(gluon_tcgen05)
        /*0038*/ 	.word	0x00000000


	//----- nvinfo : EIATTR_MIN_STACK_SIZE
	.align		4
.L_12:
        /*003c*/ 	.byte	0x04, 0x12
        /*003e*/ 	.short	(.L_14 - .L_13)
	.align		4
.L_13:
        /*0040*/ 	.word	index@(gluon_tcgen05)
        /*0044*/ 	.word	0x00000000
.L_14:


//--------------------- .nv.info.gluon_tcgen05    --------------------------
	.section	.nv.info.gluon_tcgen05,"",@"SHT_CUDA_INFO"
	.sectionflags	@""
	.align	4


	//----- nvinfo : EIATTR_CUDA_API_VERSION
	.align		4
        /*0000*/ 	.byte	0x04, 0x37
        /*0002*/ 	.short	(.L_16 - .L_15)
.L_15:
        /*0004*/ 	.word	0x00000081


	//----- nvinfo : EIATTR_KPARAM_INFO
	.align		4
.L_16:
        /*0008*/ 	.byte	0x04, 0x17
        /*000a*/ 	.short	(.L_18 - .L_17)
.L_17:
        /*000c*/ 	.word	0x00000000
        /*0010*/ 	.short	0x000a
        /*0012*/ 	.short	0x0048
        /*0014*/ 	.byte	0x00, 0xf4, 0x21, 0x00


	//----- nvinfo : EIATTR_KPARAM_INFO
	.align		4
.L_18:
        /*0018*/ 	.byte	0x04, 0x17
        /*001a*/ 	.short	(.L_20 - .L_19)
.L_19:
        /*001c*/ 	.word	0x00000000
        /*0020*/ 	.short	0x0009
        /*0022*/ 	.short	0x0040
        /*0024*/ 	.byte	0x00, 0xf4, 0x21, 0x00


	//----- nvinfo : EIATTR_KPARAM_INFO
	.align		4
.L_20:
        /*0028*/ 	.byte	0x04, 0x17
        /*002a*/ 	.short	(.L_22 - .L_21)
.L_21:
        /*002c*/ 	.word	0x00000000
        /*0030*/ 	.short	0x0008
        /*0032*/ 	.short	0x0038
        /*0034*/ 	.byte	0x00, 0xf0, 0x21, 0x00


	//----- nvinfo : EIATTR_KPARAM_INFO
	.align		4
.L_22:
        /*0038*/ 	.byte	0x04, 0x17
        /*003a*/ 	.short	(.L_24 - .L_23)
.L_23:
        /*003c*/ 	.word	0x00000000
        /*0040*/ 	.short	0x0007
        /*0042*/ 	.short	0x0030
        /*0044*/ 	.byte	0x00, 0xf0, 0x21, 0x00


	//----- nvinfo : EIATTR_KPARAM_INFO
	.align		4
.L_24:
        /*0048*/ 	.byte	0x04, 0x17
        /*004a*/ 	.short	(.L_26 - .L_25)
.L_25:
        /*004c*/ 	.word	0x00000000
        /*0050*/ 	.short	0x0006
        /*0052*/ 	.short	0x0028
        /*0054*/ 	.byte	0x00, 0xf0, 0x21, 0x00


	//----- nvinfo : EIATTR_KPARAM_INFO
	.align		4
.L_26:
        /*0058*/ 	.byte	0x04, 0x17
        /*005a*/ 	.short	(.L_28 - .L_27)
.L_27:
        /*005c*/ 	.word	0x00000000
        /*0060*/ 	.short	0x0005
        /*0062*/ 	.short	0x0020
        /*0064*/ 	.byte	0x00, 0xf0, 0x11, 0x00


	//----- nvinfo : EIATTR_KPARAM_INFO
	.align		4
.L_28:
        /*0068*/ 	.byte	0x04, 0x17
        /*006a*/ 	.short	(.L_30 - .L_29)
.L_29:
        /*006c*/ 	.word	0x00000000
        /*0070*/ 	.short	0x0004
        /*0072*/ 	.short	0x001c
        /*0074*/ 	.byte	0x00, 0xf0, 0x11, 0x00


	//----- nvinfo : EIATTR_KPARAM_INFO
	.align		4
.L_30:
        /*0078*/ 	.byte	0x04, 0x17
        /*007a*/ 	.short	(.L_32 - .L_31)
.L_31:
        /*007c*/ 	.word	0x00000000
        /*0080*/ 	.short	0x0003
        /*0082*/ 	.short	0x0018
        /*0084*/ 	.byte	0x00, 0xf0, 0x11, 0x00


	//----- nvinfo : EIATTR_KPARAM_INFO
	.align		4
.L_32:
        /*0088*/ 	.byte	0x04, 0x17
        /*008a*/ 	.short	(.L_34 - .L_33)
.L_33:
        /*008c*/ 	.word	0x00000000
        /*0090*/ 	.short	0x0002
        /*0092*/ 	.short	0x0010
        /*0094*/ 	.byte	0x00, 0xf4, 0x21, 0x00


	//----- nvinfo : EIATTR_KPARAM_INFO
	.align		4
.L_34:
        /*0098*/ 	.byte	0x04, 0x17
        /*009a*/ 	.short	(.L_36 - .L_35)
.L_35:
        /*009c*/ 	.word	0x00000000
        /*00a0*/ 	.short	0x0001
        /*00a2*/ 	.short	0x0008
        /*00a4*/ 	.byte	0x00, 0xf4, 0x21, 0x00


	//----- nvinfo : EIATTR_KPARAM_INFO
	.align		4
.L_36:
        /*00a8*/ 	.byte	0x04, 0x17
        /*00aa*/ 	.short	(.L_38 - .L_37)
.L_37:
        /*00ac*/ 	.word	0x00000000
        /*00b0*/ 	.short	0x0000
        /*00b2*/ 	.short	0x0000
        /*00b4*/ 	.byte	0x00, 0xf4, 0x21, 0x00


	//----- nvinfo : EIATTR_AT_ENTRY_FRAGMENTS
	.align		4
.L_38:
        /*00b8*/ 	.byte	0x04, 0x4f
        /*00ba*/ 	.short	(.L_40 - .L_39)


	//   ....[0]....
.L_39:
        /*00bc*/ 	.word	0x00000004


	//----- nvinfo : EIATTR_RESERVED_SMEM_USED
	.align		4
.L_40:
        /*00c0*/ 	.byte	0x01, 0x41
	.zero		2


	//----- nvinfo : EIATTR_SPARSE_MMA_MASK
	.align		4
        /*00c4*/ 	.byte	0x03, 0x50
        /*00c6*/ 	.short	0x0000


	//----- nvinfo : EIATTR_TCGEN05_1CTA_USED
	.align		4
        /*00c8*/ 	.byte	0x01, 0x51
	.zero		2


	//----- nvinfo : EIATTR_MAXREG_COUNT
	.align		4
        /*00cc*/ 	.byte	0x03, 0x1b
        /*00ce*/ 	.short	0x00ff


	//----- nvinfo : EIATTR_NUM_BARRIERS
	.align		4
        /*00d0*/ 	.byte	0x02, 0x4c
        /*00d2*/ 	.byte	0x01
	.zero		1


	//----- nvinfo : EIATTR_INT_WARP_WIDE_INSTR_OFFSETS
	.align		4
        /*00d4*/ 	.byte	0x04, 0x31
        /*00d6*/ 	.short	(.L_42 - .L_41)


	//   ....[0]....
.L_41:
        /*00d8*/ 	.word	0x00001730


	//   ....[1]....
        /*00dc*/ 	.word	0x00001750


	//   ....[2]....
        /*00e0*/ 	.word	0x000017d0


	//   ....[3]....
        /*00e4*/ 	.word	0x000018e0


	//   ....[4]....
        /*00e8*/ 	.word	0x00001930


	//   ....[5]....
        /*00ec*/ 	.word	0x00001980


	//   ....[6]....
        /*00f0*/ 	.word	0x00001990


	//   ....[7]....
        /*00f4*/ 	.word	0x00001d70


	//   ....[8]....
        /*00f8*/ 	.word	0x00001d80


	//   ....[9]....
        /*00fc*/ 	.word	0x00001ee0


	//   ....[10]....
        /*0100*/ 	.word	0x00001f30


	//   ....[11]....
        /*0104*/ 	.word	0x00001f60


	//   ....[12]....
        /*0108*/ 	.word	0x00001f80


	//   ....[13]....
        /*010c*/ 	.word	0x000021e0


	//   ....[14]....
        /*0110*/ 	.word	0x000021f0


	//   ....[15]....
        /*0114*/ 	.word	0x00002470


	//   ....[16]....
        /*0118*/ 	.word	0x00002480


	//   ....[17]....
        /*011c*/ 	.word	0x00002970


	//   ....[18]....
        /*0120*/ 	.word	0x000029c0


	//----- nvinfo : EIATTR_COOP_GROUP_MASK_REGIDS
	.align		4
.L_42:
        /*0124*/ 	.byte	0x04, 0x29
        /*0126*/ 	.short	(.L_44 - .L_43)


	//   ....[0]....
.L_43:
        /*0128*/ 	.word	0xffffffff


	//   ....[1]....
        /*012c*/ 	.word	0xffffffff


	//   ....[2]....
        /*0130*/ 	.word	0xffffffff


	//   ....[3]....
        /*0134*/ 	.word	0xffffffff


	//   ....[4]....
        /*0138*/ 	.word	0xffffffff


	//   ....[5]....
        /*013c*/ 	.word	0xffffffff


	//   ....[6]....
        /*0140*/ 	.word	0xffffffff


	//   ....[7]....
        /*0144*/ 	.word	0xffffffff


	//   ....[8]....
        /*0148*/ 	.word	0xffffffff


	//   ....[9]....
        /*014c*/ 	.word	0xffffffff


	//----- nvinfo : EIATTR_COOP_GROUP_INSTR_OFFSETS
	.align		4
.L_44:
        /*0150*/ 	.byte	0x04, 0x28
        /*0152*/ 	.short	(.L_46 - .L_45)


	//   ....[0]....
.L_45:
        /*0154*/ 	.word	0x00000050


	//   ....[1]....
        /*0158*/ 	.word	0x00000310


	//   ....[2]....
        /*015c*/ 	.word	0x00000500


	//   ....[3]....
        /*0160*/ 	.word	0x000009c0


	//   ....[4]....
        /*0164*/ 	.word	0x00000b00


	//   ....[5]....
        /*0168*/ 	.word	0x00000fb0


	//   ....[6]....
        /*016c*/ 	.word	0x000010f0


	//   ....[7]....
        /*0170*/ 	.word	0x000015e0


	//   ....[8]....
        /*0174*/ 	.word	0x00002800


	//   ....[9]....
        /*0178*/ 	.word	0x00002a70


	//----- nvinfo : EIATTR_VRC_CTA_INIT_COUNT
	.align		4
.L_46:
        /*017c*/ 	.byte	0x02, 0x4a
        /*017e*/ 	.byte	0x80
	.zero		1


	//----- nvinfo : EIATTR_MBARRIER_INSTR_OFFSETS
	.align		4
        /*0180*/ 	.byte	0x04, 0x39
        /*0182*/ 	.short	(.L_48 - .L_47)


	//   ....[0]....
.L_47:
        /*0184*/ 	.word	0x000017f0
        /*0188*/ 	.word	0x000000ff
        /*018c*/ 	.word	0x00014000
        /*0190*/ 	.short	0x0100
        /*0192*/ 	.byte	0x0e
	.zero		1


	//   ....[1]....
        /*0194*/ 	.word	0x00001800
        /*0198*/ 	.word	0x000000ff
        /*019c*/ 	.word	0x00014010
        /*01a0*/ 	.short	0x0100
        /*01a2*/ 	.byte	0x0e
	.zero		1


	//   ....[2]....
        /*01a4*/ 	.word	0x00001b70
        /*01a8*/ 	.word	0x000000ff
        /*01ac*/ 	.word	0x00014000
        /*01b0*/ 	.short	0x010a
        /*01b2*/ 	.byte	0x0e
	.zero		1


	//   ....[3]....
        /*01b4*/ 	.word	0x00001dd0
        /*01b8*/ 	.word	0x000000ff
        /*01bc*/ 	.word	0x00014010
        /*01c0*/ 	.short	0x010a
        /*01c2*/ 	.byte	0x0e
	.zero		1


	//   ....[4]....
        /*01c4*/ 	.word	0x00002000
        /*01c8*/ 	.word	0x000000ff
        /*01cc*/ 	.word	0x00014000
        /*01d0*/ 	.short	0x010a
        /*01d2*/ 	.byte	0x0e
	.zero		1


	//   ....[5]....
        /*01d4*/ 	.word	0x00002230
        /*01d8*/ 	.word	0x000000ff
        /*01dc*/ 	.word	0x00014010
        /*01e0*/ 	.short	0x010a
        /*01e2*/ 	.byte	0x0e
	.zero		1


	//   ....[6]....
        /*01e4*/ 	.word	0x000022c0
        /*01e8*/ 	.word	0x000000ff
        /*01ec*/ 	.word	0x00014000
        /*01f0*/ 	.short	0x0108
        /*01f2*/ 	.byte	0x0e
	.zero		1


	//   ....[7]....
        /*01f4*/ 	.word	0x000022d0
        /*01f8*/ 	.word	0x000000ff
        /*01fc*/ 	.word	0x00014010
        /*0200*/ 	.short	0x0108
        /*0202*/ 	.byte	0x0e
	.zero		1


	//   ....[8]....
        /*0204*/ 	.word	0x00002a90
        /*0208*/ 	.word	0x000000ff
        /*020c*/ 	.word	0x00014000
        /*0210*/ 	.short	0x010a
        /*0212*/ 	.byte	0x0e
	.zero		1


	//   ....[9]....
        /*0214*/ 	.word	0x00002ac0
        /*0218*/ 	.word	0x000000ff
        /*021c*/ 	.word	0x00014010
        /*0220*/ 	.short	0x010a
        /*0222*/ 	.byte	0x0e
	.zero		1


	//   ....[10]....
        /*0224*/ 	.word	0x00002af0
        /*0228*/ 	.word	0x000000ff
        /*022c*/ 	.word	0x00014000
        /*0230*/ 	.short	0x010a
        /*0232*/ 	.byte	0x0e
	.zero		1


	//   ....[11]....
        /*0234*/ 	.word	0x00002b20
        /*0238*/ 	.word	0x000000ff
        /*023c*/ 	.word	0x00014010
        /*0240*/ 	.short	0x010a
        /*0242*/ 	.byte	0x0e
	.zero		1


	//----- nvinfo : EIATTR_NUM_MBARRIERS
	.align		4
.L_48:
        /*0244*/ 	.byte	0x03, 0x38
        /*0246*/ 	.short	0x0002


	//----- nvinfo : EIATTR_EXIT_INSTR_OFFSETS
	.align		4
        /*0248*/ 	.byte	0x04, 0x1c
        /*024a*/ 	.short	(.L_50 - .L_49)


	//   ....[0]....
.L_49:
        /*024c*/ 	.word	0x00002a80


	//----- nvinfo : EIATTR_REQNTID
	.align		4
.L_50:
        /*0250*/ 	.byte	0x04, 0x10
        /*0252*/ 	.short	(.L_52 - .L_51)
.L_51:
        /*0254*/ 	.word	0x00000100
        /*0258*/ 	.word	0x00000001
        /*025c*/ 	.word	0x00000001


	//----- nvinfo : EIATTR_CRS_STACK_SIZE
	.align		4
.L_52:
        /*0260*/ 	.byte	0x04, 0x1e
        /*0262*/ 	.short	(.L_54 - .L_53)
.L_53:
        /*0264*/ 	.word	0x00000000


	//----- nvinfo : EIATTR_CBANK_PARAM_SIZE
	.align		4
.L_54:
        /*0268*/ 	.byte	0x03, 0x19
        /*026a*/ 	.short	0x0050


	//----- nvinfo : EIATTR_PARAM_CBANK
	.align		4
        /*026c*/ 	.byte	0x04, 0x0a
        /*026e*/ 	.short	(.L_56 - .L_55)
	.align		4
.L_55:
        /*0270*/ 	.word	index@(.nv.constant0.gluon_tcgen05)
        /*0274*/ 	.short	0x0380
        /*0276*/ 	.short	0x0050


	//----- nvinfo : EIATTR_SW_WAR
	.align		4
.L_56:
        /*0278*/ 	.byte	0x04, 0x36
        /*027a*/ 	.short	(.L_58 - .L_57)
.L_57:
        /*027c*/ 	.word	0x00000008
.L_58:


//--------------------- .nv.compat                --------------------------
	.section	.nv.compat,"",@"SHT_CUDA_COMPAT_INFO"
	.align	4
        /*0000*/ 	.byte	0x02, 0x02, 0x02, 0x00, 0x02, 0x05, 0x05, 0x00, 0x02, 0x03, 0x03, 0x00, 0x02, 0x06, 0x01, 0x00


//--------------------- .nv.callgraph             --------------------------
	.section	.nv.callgraph,"",@"SHT_CUDA_CALLGRAPH"
	.align	4
	.sectionentsize	8
	.align		4
        /*0000*/ 	.word	0x00000000
	.align		4
        /*0004*/ 	.word	0xffffffff
	.align		4
        /*0008*/ 	.word	0x00000000
	.align		4
        /*000c*/ 	.word	0xfffffffe
	.align		4
        /*0010*/ 	.word	0x00000000
	.align		4
        /*0014*/ 	.word	0xfffffffd
	.align		4
        /*0018*/ 	.word	0x00000000
	.align		4
        /*001c*/ 	.word	0xfffffffc


//--------------------- .text.gluon_tcgen05       --------------------------
	.section	.text.gluon_tcgen05,"ax",@progbits
	.align	128
        .global         gluon_tcgen05
        .type           gluon_tcgen05,@function
        .size           gluon_tcgen05,(.L_x_73 - gluon_tcgen05)
        .other          gluon_tcgen05,@"STO_CUDA_ENTRY STV_DEFAULT"
gluon_tcgen05:
.text.gluon_tcgen05:
[----:B------:R-:W1:Y:S01]  /*0000*/  LDC R1, c[0x0][0x37c] ;  /* 0x0000df00ff017b82 */ /* 0x000e620000000800 */
[----:B------:R-:W2:Y:S02]  /*0010*/  S2R R0, SR_TID.X ;  /* 0x0000000000007919 */ /* 0x000ea40000002100 */
[----:B--2---:R-:W-:-:S13]  /*0020*/  ISETP.GE.U32.AND P2, PT, R0, 0x20, PT ;  /* 0x000000200000780c */ /* 0x004fda0003f46070 */
[----:B------:R-:W-:Y:S05]  /*0030*/  @P2 BRA `(.L_x_0) ;  /* 0x0000000000b82947 */ /* 0x000fea0003800000 */
[----:B------:R-:W2:Y:S01]  /*0040*/  S2UR UR6, SR_CgaCtaId ;  /* 0x00000000000679c3 */ /* 0x000ea20000008800 */
[----:B------:R-:W-:Y:S01]  /*0050*/  NOP ;  /* 0x0000000000007918 */ /* 0x000fe20000000000 */
[----:B------:R-:W-:Y:S02]  /*0060*/  UMOV UR4, 0x40 ;  /* 0x0000004000047882 */ /* 0x000fe40000000000 */
[----:B--2---:R-:W-:-:S09]  /*0070*/  ULEA UR4, UR6, UR4, 0x18 ;  /* 0x0000000406047291 */ /* 0x004fd2000f8ec0ff */
[----:B------:R-:W2:Y:S01]  /*0080*/  LDS.U8 R2, [UR4] ;  /* 0x00000004ff027984 */ /* 0x000ea20008000000 */
[----:B------:R-:W-:Y:S02]  /*0090*/  UMOV UR4, 0x400 ;  /* 0x0000040000047882 */ /* 0x000fe40000000000 */
[----:B------:R-:W-:Y:S01]  /*00a0*/  ULEA UR4, UR6, UR4, 0x18 ;  /* 0x0000000406047291 */ /* 0x000fe2000f8ec0ff */
[----:B--2---:R-:W-:-:S13]  /*00b0*/  ISETP.NE.AND P0, PT, R2, RZ, PT ;  /* 0x000000ff0200720c */ /* 0x004fda0003f05270 */
[----:B------:R-:W-:Y:S05]  /*00c0*/  @P0 BRA `(.L_x_1) ;  /* 0x00000000007c0947 */ /* 0x000fea0003800000 */
[----:B------:R-:W-:-:S13]  /*00d0*/  ELECT P0, URZ, PT ;  /* 0x0000000000ff782f */ /* 0x000fda0003800000 */
[----:B------:R-:W-:Y:S05]  /*00e0*/  @!P0 BRA `(.L_x_2) ;  /* 0x0000000000848947 */ /* 0x000fea0003800000 */
[----:B------:R-:W-:Y:S01]  /*00f0*/  UMOV UR5, 0x8 ;  /* 0x0000000800057882 */ /* 0x000fe20000000000 */
[----:B------:R-:W-:Y:S02]  /*0100*/  IMAD.MOV.U32 R5, RZ, RZ, 0x1 ;  /* 0x00000001ff057424 */ /* 0x000fe400078e00ff */
[----:B------:R-:W-:Y:S02]  /*0110*/  IMAD.MOV.U32 R3, RZ, RZ, 0xff ;  /* 0x000000ffff037424 */ /* 0x000fe400078e00ff */
[----:B------:R-:W-:Y:S04]  /*0120*/  DEPBAR.LE SB2, 0x36 ;  /* 0x0000ad800000791a */ /* 0x000fe80000000000 */
[----:B------:R-:W2:Y:S02]  /*0130*/  UTCATOMSWS.FIND_AND_SET.ALIGN UP0, UR5, UR5 ;  /* 0x00000005000575e3 */ /* 0x000ea40008000800 */
[----:B--2---:R-:W-:-:S04]  /*0140*/  PLOP3.LUT P0, PT, PT, PT, UP0, 0x80, 0x8 ;  /* 0x000000000008781c */ /* 0x004fc80003f0f008 */
[----:B------:R-:W-:-:S04]  /*0150*/  SEL R2, RZ, 0xffffffff, !P0 ;  /* 0xffffffffff027807 */ /* 0x000fc80004000000 */
[----:B------:R-:W-:Y:S01]  /*0160*/  ISETP.NE.AND P0, PT, R2, RZ, PT ;  /* 0x000000ff0200720c */ /* 0x000fe20003f05270 */
[----:B------:R-:W-:-:S12]  /*0170*/  IMAD.U32 R2, RZ, RZ, UR5 ;  /* 0x00000005ff027e24 */ /* 0x000fd8000f8e00ff */
[----:B------:R-:W-:Y:S05]  /*0180*/  @P0 BRA `(.L_x_3) ;  /* 0x0000000000240947 */ /* 0x000fea0003800000 */
.L_x_4:
[----:B------:R-:W-:Y:S05]  /*0190*/  NANOSLEEP 0x64 ;  /* 0x000000640000795d */ /* 0x000fea0003800000 */
[----:B------:R-:W-:-:S05]  /*01a0*/  UMOV UR5, 0x8 ;  /* 0x0000000800057882 */ /* 0x000fca0000000000 */
[----:B------:R-:W-:Y:S04]  /*01b0*/  DEPBAR.LE SB2, 0x36 ;  /* 0x0000ad800000791a */ /* 0x000fe80000000000 */
[----:B------:R-:W2:Y:S02]  /*01c0*/  UTCATOMSWS.FIND_AND_SET.ALIGN UP0, UR5, UR5 ;  /* 0x00000005000575e3 */ /* 0x000ea40008000800 */
[----:B--2---:R-:W-:-:S04]  /*01d0*/  PLOP3.LUT P0, PT, PT, PT, UP0, 0x80, 0x8 ;  /* 0x000000000008781c */ /* 0x004fc80003f0f008 */
[----:B------:R-:W-:-:S04]  /*01e0*/  SEL R2, RZ, 0xffffffff, !P0 ;  /* 0xffffffffff027807 */ /* 0x000fc80004000000 */
[----:B------:R-:W-:Y:S01]  /*01f0*/  ISETP.NE.AND P0, PT, R2, RZ, PT ;  /* 0x000000ff0200720c */ /* 0x000fe20003f05270 */
[----:B------:R-:W-:-:S12]  /*0200*/  IMAD.U32 R2, RZ, RZ, UR5 ;  /* 0x00000005ff027e24 */ /* 0x000fd8000f8e00ff */
[----:B------:R-:W-:Y:S05]  /*0210*/  @!P0 BRA `(.L_x_4) ;  /* 0xfffffffc00dc8947 */ /* 0x000fea000383ffff */
.L_x_3:
[C---:B------:R-:W-:Y:S01]  /*0220*/  VIADD R4, R2.reuse, 0x10 ;  /* 0x0000001002047836 */ /* 0x040fe20000000000 */
[----:B------:R-:W-:Y:S01]  /*0230*/  UMOV UR5, 0x50 ;  /* 0x0000005000057882 */ /* 0x000fe20000000000 */
[----:B------:R-:W-:Y:S01]  /*0240*/  SHF.L.U32 R3, R3, R2, RZ ;  /* 0x0000000203037219 */ /* 0x000fe200000006ff */
[----:B------:R-:W-:Y:S01]  /*0250*/  ULEA UR5, UR6, UR5, 0x18 ;  /* 0x0000000506057291 */ /* 0x000fe2000f8ec0ff */
[----:B------:R-:W-:Y:S01]  /*0260*/  IMAD.SHL.U32 R2, R2, 0x20, RZ ;  /* 0x0000002002027824 */ /* 0x000fe200078e00ff */
[----:B------:R-:W-:-:S04]  /*0270*/  SHF.L.U32 R4, R5, R4, RZ ;  /* 0x0000000405047219 */ /* 0x000fc800000006ff */
[----:B------:R-:W-:-:S05]  /*0280*/  LOP3.LUT R3, R4, R3, RZ, 0xfc, !PT ;  /* 0x0000000304037212 */ /* 0x000fca00078efcff */
[----:B------:R2:W-:Y:S04]  /*0290*/  ATOMS.OR RZ, [UR5], R3 ;  /* 0x00000003ffff798c */ /* 0x0005e8000b000005 */
[----:B------:R2:W-:Y:S01]  /*02a0*/  STS [UR4], R2 ;  /* 0x00000002ff007988 */ /* 0x0005e20008000804 */
[----:B------:R-:W-:Y:S05]  /*02b0*/  BRA `(.L_x_2) ;  /* 0x0000000000107947 */ /* 0x000fea0003800000 */
.L_x_1:
[----:B------:R-:W-:Y:S01]  /*02c0*/  IMAD.MOV.U32 R3, RZ, RZ, -0x1 ;  /* 0xffffffffff037424 */ /* 0x000fe200078e00ff */
[----:B------:R-:W-:-:S04]  /*02d0*/  MOV R2, 0x300 ;  /* 0x0000030000027802 */ /* 0x000fc80000000f00 */
[----:B------:R2:W-:Y:S03]  /*02e0*/  STS [UR4], R3 ;  /* 0x00000003ff007988 */ /* 0x0005e60008000804 */
[----:B-12---:R-:W-:Y:S05]  /*02f0*/  CALL.REL.NOINC `($__internal_1_$__cuda_sm10x_tcgen05_guardrail_trap_phase_invalid_during_alloc) ;  /* 0x0000002800207944 */ /* 0x006fea0003c00000 */
.L_x_2:
[----:B------:R-:W-:Y:S05]  /*0300*/  WARPSYNC.ALL ;  /* 0x0000000000007948 */ /* 0x000fea0003800000 */
[----:B------:R-:W-:Y:S01]  /*0310*/  NOP ;  /* 0x0000000000007918 */ /* 0x000fe20000000000 */
.L_x_0:
[----:B------:R-:W3:Y:S08]  /*0320*/  S2UR UR4, SR_CgaCtaId ;  /* 0x00000000000479c3 */ /* 0x000ef00000008800 */
[----:B------:R-:W-:Y:S01]  /*0330*/  BAR.SYNC.DEFER_BLOCKING 0x0 ;  /* 0x0000000000007b1d */ /* 0x000fe20000010000 */
[----:B------:R-:W-:-:S05]  /*0340*/  LOP3.LUT R68, R0, 0xff, RZ, 0xc0, !PT ;  /* 0x000000ff00447812 */ /* 0x000fca00078ec0ff */
[----:B------:R-:W-:Y:S02]  /*0350*/  UMOV UR14, 0x400 ;  /* 0x00000400000e7882 */ /* 0x000fe40000000000 */
[----:B------:R-:W4:Y:S08]  /*0360*/  LDC R4, c[0x0][0x398] ;  /* 0x0000e600ff047b82 */ /* 0x000f300000000800 */
[----:B------:R-:W5:Y:S01]  /*0370*/  LDC R10, c[0x0][0x3a0] ;  /* 0x0000e800ff0a7b82 */ /* 0x000f620000000800 */
[----:B---3--:R-:W-:-:S07]  /*0380*/  ULEA UR14, UR4, UR14, 0x18 ;  /* 0x0000000e040e7291 */ /* 0x008fce000f8ec0ff */
[----:B------:R-:W3:Y:S02]  /*0390*/  S2UR UR15, SR_CTAID.Y ;  /* 0x00000000000f79c3 */ /* 0x000ee40000002600 */
[----:B--2---:R-:W2:Y:S06]  /*03a0*/  LDS R3, [UR14] ;  /* 0x0000000eff037984 */ /* 0x004eac0008000800 */
[----:B------:R-:W-:Y:S06]  /*03b0*/  BAR.SYNC.DEFER_BLOCKING 0x0 ;  /* 0x0000000000007b1d */ /* 0x000fec0000010000 */
[----:B------:R-:W-:Y:S05]  /*03c0*/  @P2 BRA `(.L_x_5) ;  /* 0x0000000000182947 */ /* 0x000fea0003800000 */
[----:B------:R-:W-:Y:S01]  /*03d0*/  ELECT P0, URZ, PT ;  /* 0x0000000000ff782f */ /* 0x000fe20003800000 */
[----:B------:R-:W-:Y:S01]  /*03e0*/  IMAD.MOV.U32 R2, RZ, RZ, 0x1 ;  /* 0x00000001ff027424 */ /* 0x000fe200078e00ff */
[----:B------:R-:W-:Y:S01]  /*03f0*/  UMOV UR5, 0x40 ;  /* 0x0000004000057882 */ /* 0x000fe20000000000 */
[----:B------:R-:W-:Y:S01]  /*0400*/  UVIRTCOUNT.DEALLOC.SMPOOL 0x80 ;  /* 0x000000800000784c */ /* 0x000fe20000000000 */
[----:B------:R-:W-:-:S09]  /*0410*/  ULEA UR5, UR4, UR5, 0x18 ;  /* 0x0000000504057291 */ /* 0x000fd2000f8ec0ff */
[----:B------:R5:W-:Y:S03]  /*0420*/  @P0 STS.U8 [UR5], R2 ;  /* 0x00000002ff000988 */ /* 0x000be60008000005 */
.L_x_5:
[----:B------:R-:W5:Y:S01]  /*0430*/  S2UR UR4, SR_CTAID.Z ;  /* 0x00000000000479c3 */ /* 0x000f620000002700 */
[----:B------:R-:W4:Y:S01]  /*0440*/  LDCU UR5, c[0x0][0x370] ;  /* 0x00006e00ff0577ac */ /* 0x000f220008000800 */
[----:B------:R-:W-:Y:S01]  /*0450*/  ISETP.GE.U32.AND P0, PT, R68, 0x20, PT ;  /* 0x000000204400780c */ /* 0x000fe20003f06070 */
[----:B----4-:R-:W-:Y:S01]  /*0460*/  VIADD R4, R4, 0xffffffff ;  /* 0xffffffff04047836 */ /* 0x010fe20000000000 */
[C---:B------:R-:W-:Y:S01]  /*0470*/  ISETP.NE.U32.AND P3, PT, R68.reuse, RZ, PT ;  /* 0x000000ff4400720c */ /* 0x040fe20003f65070 */
[----:B------:R-:W5:Y:S01]  /*0480*/  LDCU UR6, c[0x0][0x374] ;  /* 0x00006e80ff0677ac */ /* 0x000f620008000800 */
[----:B------:R-:W-:Y:S01]  /*0490*/  LEA R11, R68, UR14, 0x2 ;  /* 0x0000000e440b7c11 */ /* 0x000fe2000f8e10ff */
[----:B-----5:R-:W-:Y:S01]  /*04a0*/  VIADD R12, R10, 0xffffffff ;  /* 0xffffffff0a0c7836 */ /* 0x020fe20000000000 */
[----:B------:R-:W4:Y:S01]  /*04b0*/  S2UR UR11, SR_CTAID.X ;  /* 0x00000000000b79c3 */ /* 0x000f220000002500 */
[----:B------:R-:W5:Y:S01]  /*04c0*/  LDCU.64 UR16, c[0x0][0x3c0] ;  /* 0x00007800ff1077ac */ /* 0x000f620008000a00 */
[----:B--2---:R-:W-:Y:S01]  /*04d0*/  R2UR UR32, R3 ;  /* 0x00000000032072ca */ /* 0x004fe200000e0000 */
[----:B------:R-:W-:Y:S04]  /*04e0*/  BSSY.RECONVERGENT B0, `(.L_x_6) ;  /* 0x0000011000007945 */ /* 0x000fe80003800200 */
[----:B------:R2:W-:Y:S01]  /*04f0*/  @!P0 STS [R11], RZ ;  /* 0x000000ff0b008388 */ /* 0x0005e20000000800 */
[----:B------:R-:W-:-:S03]  /*0500*/  NOP ;  /* 0x0000000000007918 */ /* 0x000fc60000000000 */
[----:B------:R2:W-:Y:S01]  /*0510*/  @!P3 STS [UR14+0x24], R4 ;  /* 0x00002404ff00b988 */ /* 0x0005e2000800080e */
[----:B---3--:R-:W-:-:S03]  /*0520*/  UIMAD UR4, UR4, UR6, UR15 ;  /* 0x00000006040472a4 */ /* 0x008fc6000f8e020f */
[----:B------:R2:W-:Y:S01]  /*0530*/  @!P3 STS [UR14+0x20], R12 ;  /* 0x0000200cff00b988 */ /* 0x0005e2000800080e */
[----:B----4-:R-:W-:-:S04]  /*0540*/  UIMAD UR4, UR4, UR5, UR11 ;  /* 0x00000005040472a4 */ /* 0x010fc8000f8e020b */
[----:B------:R-:W-:-:S04]  /*0550*/  UIMAD UR4, UR4, 0x180, URZ ;  /* 0x00000180040478a4 */ /* 0x000fc8000f8e02ff */
[----:B-----5:R-:W-:-:S04]  /*0560*/  UIADD3 UR6, UP0, UPT, UR4, UR16, URZ ;  /* 0x0000001004067290 */ /* 0x020fc8000ff1e0ff */
[----:B------:R-:W-:Y:S01]  /*0570*/  ULEA.HI.X.SX32 UR7, UR4, UR17, 0x1, UP0 ;  /* 0x0000001104077291 */ /* 0x000fe200080f0eff */
[----:B--2---:R-:W-:Y:S11]  /*0580*/  @P3 BRA `(.L_x_7) ;  /* 0x0000000000183947 */ /* 0x004ff60003800000 */
[----:B------:R-:W2:Y:S01]  /*0590*/  LDS R2, [UR14+0x8] ;  /* 0x0000080eff027984 */ /* 0x000ea20008000800 */
[----:B------:R-:W3:Y:S01]  /*05a0*/  LDC.64 R6, c[0x0][0x380] ;  /* 0x0000e000ff067b82 */ /* 0x000ee20000000a00 */
[----:B------:R-:W-:Y:S02]  /*05b0*/  IMAD.MOV.U32 R3, RZ, RZ, 0x70 ;  /* 0x00000070ff037424 */ /* 0x000fe400078e00ff */
[----:B---3--:R3:W-:Y:S03]  /*05c0*/  STS.64 [UR14], R6 ;  /* 0x00000006ff007988 */ /* 0x0087e60008000a0e */
[----:B--2---:R-:W-:-:S05]  /*05d0*/  LOP3.LUT R2, R2, 0x10, R3, 0xd8, !PT ;  /* 0x0000001002027812 */ /* 0x004fca00078ed803 */
[----:B------:R3:W-:Y:S02]  /*05e0*/  STS [UR14+0x8], R2 ;  /* 0x00000802ff007988 */ /* 0x0007e4000800080e */
.L_x_7:
[----:B------:R-:W-:Y:S05]  /*05f0*/  BSYNC.RECONVERGENT B0 ;  /* 0x0000000000007941 */ /* 0x000fea0003800200 */
.L_x_6:
[----:B------:R-:W-:Y:S04]  /*0600*/  BSSY.RECONVERGENT B0, `(.L_x_8) ;  /* 0x000000a000007945 */ /* 0x000fe80003800200 */
[----:B------:R-:W-:Y:S05]  /*0610*/  @P3 BRA `(.L_x_9) ;  /* 0x0000000000203947 */ /* 0x000fea0003800000 */
[----:B---3--:R-:W2:Y:S01]  /*0620*/  LDS R2, [UR14+0x34] ;  /* 0x0000340eff027984 */ /* 0x008ea20008000800 */
[----:B------:R-:W-:Y:S02]  /*0630*/  IMAD.MOV.U32 R3, RZ, RZ, 0x3f000000 ;  /* 0x3f000000ff037424 */ /* 0x000fe400078e00ff */
[----:B------:R-:W-:Y:S01]  /*0640*/  @!P3 IMAD.MOV.U32 R5, RZ, RZ, 0x3f ;  /* 0x0000003fff05b424 */ /* 0x000fe200078e00ff */
[----:B------:R-:W3:Y:S02]  /*0650*/  @!P3 LDS R6, [UR14+0x38] ;  /* 0x0000380eff06b984 */ /* 0x000ee40008000800 */
[----:B--2---:R-:W-:Y:S02]  /*0660*/  LOP3.LUT R2, R2, 0xff000000, R3, 0xb8, !PT ;  /* 0xff00000002027812 */ /* 0x004fe400078eb803 */
[----:B---3--:R-:W-:-:S03]  /*0670*/  @!P3 LOP3.LUT R3, R6, 0xff, R5, 0xb8, !PT ;  /* 0x000000ff0603b812 */ /* 0x008fc600078eb805 */
[----:B------:R2:W-:Y:S04]  /*0680*/  STS [UR14+0x34], R2 ;  /* 0x00003402ff007988 */ /* 0x0005e8000800080e */
[----:B------:R2:W-:Y:S02]  /*0690*/  @!P3 STS [UR14+0x38], R3 ;  /* 0x00003803ff00b988 */ /* 0x0005e4000800080e */
.L_x_9:
[----:B------:R-:W-:Y:S05]  /*06a0*/  BSYNC.RECONVERGENT B0 ;  /* 0x0000000000007941 */ /* 0x000fea0003800200 */
.L_x_8:
[----:B------:R-:W-:Y:S04]  /*06b0*/  BSSY.RECONVERGENT B0, `(.L_x_10) ;  /* 0x000000e000007945 */ /* 0x000fe80003800200 */
[----:B------:R-:W-:Y:S05]  /*06c0*/  @P3 BRA `(.L_x_11) ;  /* 0x0000000000303947 */ /* 0x000fea0003800000 */
[----:B--2---:R-:W2:Y:S01]  /*06d0*/  LDS R3, [UR14+0x34] ;  /* 0x0000340eff037984 */ /* 0x004ea20008000800 */
[----:B------:R-:W4:Y:S03]  /*06e0*/  LDC.64 R8, c[0x0][0x3a8] ;  /* 0x0000ea00ff087b82 */ /* 0x000f260000000a00 */
[----:B---3--:R-:W3:Y:S01]  /*06f0*/  LDS R2, [UR14+0x1c] ;  /* 0x00001c0eff027984 */ /* 0x008ee20008000800 */
[C---:B----4-:R-:W-:Y:S01]  /*0700*/  SHF.L.U64.HI R6, R8.reuse, 0x1, R9 ;  /* 0x0000000108067819 */ /* 0x050fe20000010209 */
[----:B------:R-:W-:-:S03]  /*0710*/  IMAD.SHL.U32 R5, R8, 0x2, RZ ;  /* 0x0000000208057824 */ /* 0x000fc600078e00ff */
[--C-:B------:R-:W-:Y:S02]  /*0720*/  SHF.R.U32.HI R7, RZ, 0x4, R6.reuse ;  /* 0x00000004ff077819 */ /* 0x100fe40000011606 */
[----:B------:R-:W-:-:S05]  /*0730*/  SHF.R.U64 R5, R5, 0x4, R6 ;  /* 0x0000000405057819 */ /* 0x000fca0000001206 */
[----:B------:R4:W-:Y:S01]  /*0740*/  STS [UR14+0xc], R5 ;  /* 0x00000c05ff007988 */ /* 0x0009e2000800080e */
[----:B--2---:R-:W-:Y:S02]  /*0750*/  LOP3.LUT R3, R3, 0x7, RZ, 0xb8, !PT ;  /* 0x0000000703037812 */ /* 0x004fe400078eb8ff */
[----:B---3--:R-:W-:-:S03]  /*0760*/  LOP3.LUT R2, R2, 0xf, R7, 0xb8, !PT ;  /* 0x0000000f02027812 */ /* 0x008fc600078eb807 */
[----:B------:R4:W-:Y:S04]  /*0770*/  STS [UR14+0x34], R3 ;  /* 0x00003403ff007988 */ /* 0x0009e8000800080e */
[----:B------:R4:W-:Y:S02]  /*0780*/  STS [UR14+0x1c], R2 ;  /* 0x00001c02ff007988 */ /* 0x0009e4000800080e */
.L_x_11:
[----:B------:R-:W-:Y:S05]  /*0790*/  BSYNC.RECONVERGENT B0 ;  /* 0x0000000000007941 */ /* 0x000fea0003800200 */
.L_x_10:
[----:B------:R-:W-:Y:S04]  /*07a0*/  BSSY.RECONVERGENT B1, `(.L_x_12) ;  /* 0x000001a000017945 */ /* 0x000fe80003800200 */
[----:B------:R-:W-:Y:S04]  /*07b0*/  BSSY.RELIABLE B0, `(.L_x_13) ;  /* 0x0000015000007945 */ /* 0x000fe80003800100 */
[----:B------:R-:W-:Y:S05]  /*07c0*/  @P3 BRA `(.L_x_14) ;  /* 0x0000000000203947 */ /* 0x000fea0003800000 */
[----:B--234-:R-:W2:Y:S02]  /*07d0*/  LDS R2, [UR14+0x34] ;  /* 0x0000340eff027984 */ /* 0x01cea40008000800 */
[----:B--2---:R-:W-:-:S05]  /*07e0*/  LOP3.LUT R2, R2, 0x38, RZ, 0xb8, !PT ;  /* 0x0000003802027812 */ /* 0x004fca00078eb8ff */
[----:B------:R2:W-:Y:S01]  /*07f0*/  STS [UR14+0x34], R2 ;  /* 0x00003402ff007988 */ /* 0x0005e2000800080e */
[----:B------:R-:W-:Y:S05]  /*0800*/  @P3 BRA `(.L_x_15) ;  /* 0x0000000000203947 */ /* 0x000fea0003800000 */
[----:B--2---:R-:W2:Y:S01]  /*0810*/  LDS R2, [UR14+0x8] ;  /* 0x0000080eff027984 */ /* 0x004ea20008000800 */
[----:B------:R-:W-:-:S05]  /*0820*/  IMAD.MOV.U32 R3, RZ, RZ, 0x780 ;  /* 0x00000780ff037424 */ /* 0x000fca00078e00ff */
[----:B--2---:R-:W-:-:S05]  /*0830*/  LOP3.LUT R2, R2, 0x300, R3, 0xd8, !PT ;  /* 0x0000030002027812 */ /* 0x004fca00078ed803 */
[----:B------:R5:W-:Y:S02]  /*0840*/  STS [UR14+0x8], R2 ;  /* 0x00000802ff007988 */ /* 0x000be4000800080e */
.L_x_14:
[----:B------:R-:W-:Y:S05]  /*0850*/  @P3 BRA `(.L_x_16) ;  /* 0x0000000000283947 */ /* 0x000fea0003800000 */
[----:B--2345:R-:W2:Y:S02]  /*0860*/  LDS R2, [UR14+0x8] ;  /* 0x0000080eff027984 */ /* 0x03cea40008000800 */
[----:B--2---:R-:W-:-:S05]  /*0870*/  LOP3.LUT R2, R2, 0x1800, RZ, 0xb8, !PT ;  /* 0x0000180002027812 */ /* 0x004fca00078eb8ff */
[----:B------:R3:W-:Y:S02]  /*0880*/  STS [UR14+0x8], R2 ;  /* 0x00000802ff007988 */ /* 0x0007e4000800080e */
.L_x_15:
[----:B------:R-:W-:Y:S05]  /*0890*/  @P3 BREAK.RELIABLE B0 ;  /* 0x0000000000003942 */ /* 0x000fea0003800100 */
[----:B------:R-:W-:Y:S05]  /*08a0*/  @P3 BRA `(.L_x_17) ;  /* 0x0000000000243947 */ /* 0x000fea0003800000 */
[----:B------:R-:W4:Y:S01]  /*08b0*/  LDS R3, [UR14+0x8] ;  /* 0x0000080eff037984 */ /* 0x000f220008000800 */
[----:B--23--:R-:W-:-:S05]  /*08c0*/  IMAD.MOV.U32 R2, RZ, RZ, 0x6000 ;  /* 0x00006000ff027424 */ /* 0x00cfca00078e00ff */
[----:B----4-:R-:W-:-:S04]  /*08d0*/  LOP3.LUT R2, R3, 0x6000, R2, 0xd8, !PT ;  /* 0x0000600003027812 */ /* 0x010fc800078ed802 */
[----:B------:R-:W-:-:S05]  /*08e0*/  LOP3.LUT R2, R2, 0x400000, RZ, 0xb8, !PT ;  /* 0x0040000002027812 */ /* 0x000fca00078eb8ff */
[----:B------:R2:W-:Y:S02]  /*08f0*/  STS [UR14+0x8], R2 ;  /* 0x00000802ff007988 */ /* 0x0005e4000800080e */
.L_x_16:
[----:B------:R-:W-:Y:S05]  /*0900*/  BSYNC.RELIABLE B0 ;  /* 0x0000000000007941 */ /* 0x000fea0003800100 */
.L_x_13:
[----:B--2345:R-:W2:Y:S02]  /*0910*/  @!P3 LDS R2, [UR14+0x8] ;  /* 0x0000080eff02b984 */ /* 0x03cea40008000800 */
[----:B--2---:R-:W-:-:S05]  /*0920*/  @!P3 LOP3.LUT R2, R2, 0x8000, RZ, 0xb8, !PT ;  /* 0x000080000202b812 */ /* 0x004fca00078eb8ff */
[----:B------:R4:W-:Y:S02]  /*0930*/  @!P3 STS [UR14+0x8], R2 ;  /* 0x00000802ff00b988 */ /* 0x0009e4000800080e */
.L_x_17:
[----:B------:R-:W-:Y:S05]  /*0940*/  BSYNC.RECONVERGENT B1 ;  /* 0x0000000000017941 */ /* 0x000fea0003800200 */
.L_x_12:
[----:B------:R-:W-:Y:S05]  /*0950*/  WARPSYNC.ALL ;  /* 0x0000000000007948 */ /* 0x000fea0003800000 */
[----:B------:R-:W-:Y:S01]  /*0960*/  NOP ;  /* 0x0000000000007918 */ /* 0x000fe20000000000 */
[----:B------:R-:W5:Y:S02]  /*0970*/  LDC R5, c[0x0][0x39c] ;  /* 0x0000e700ff057b82 */ /* 0x000f640000000800 */
[----:B-----5:R-:W-:Y:S01]  /*0980*/  VIADD R5, R5, 0xffffffff ;  /* 0xffffffff05057836 */ /* 0x020fe20000000000 */
[----:B------:R-:W-:Y:S06]  /*0990*/  @P0 BRA `(.L_x_18) ;  /* 0x0000000000300947 */ /* 0x000fec0003800000 */
[----:B--234-:R-:W2:Y:S01]  /*09a0*/  S2R R2, SR_LANEID ;  /* 0x0000000000027919 */ /* 0x01cea20000000000 */
[----:B------:R-:W-:Y:S05]  /*09b0*/  WARPSYNC.ALL ;  /* 0x0000000000007948 */ /* 0x000fea0003800000 */
[----:B------:R-:W-:Y:S01]  /*09c0*/  NOP ;  /* 0x0000000000007918 */ /* 0x000fe20000000000 */
[----:B--2---:R-:W-:-:S05]  /*09d0*/  IMAD.SHL.U32 R6, R2, 0x4, RZ ;  /* 0x0000000402067824 */ /* 0x004fca00078e00ff */
[----:B------:R-:W2:Y:S01]  /*09e0*/  LDS R7, [R6+UR14] ;  /* 0x0000000e06077984 */ /* 0x000ea20008000800 */
[----:B------:R-:W-:-:S05]  /*09f0*/  IADD3 R2, P1, PT, R6, UR6, RZ ;  /* 0x0000000606027c10 */ /* 0x000fca000ff3e0ff */
[----:B------:R-:W-:-:S05]  /*0a00*/  IMAD.X R3, RZ, RZ, UR7, P1 ;  /* 0x00000007ff037e24 */ /* 0x000fca00088e06ff */
[----:B--2---:R5:W2:Y:S01]  /*0a10*/  ATOMG.E.EXCH.STRONG.GPU PT, RZ, [R2], R7 ;  /* 0x0000000702ff73a8 */ /* 0x004aa200041ee100 */
[----:B------:R-:W-:-:S04]  /*0a20*/  DEPBAR {5,4,3,2,1,0} ;  /* 0x0000003f0000791a */ /* 0x000fc80000000000 */
[----:B------:R-:W3:Y:S02]  /*0a30*/  CCTL.E.C.LDCU.IV.DEEP [UR6] ;  /* 0x0000000006007540 */ /* 0x000ee40009c08000 */
[----:B---3--:R5:W-:Y:S01]  /*0a40*/  UTMACCTL.IV [UR6] ;  /* 0x00000000060079b9 */ /* 0x008be20008000000 */
[----:B------:R-:W-:Y:S01]  /*0a50*/  NOP ;  /* 0x0000000000007918 */ /* 0x000fe20000000000 */
.L_x_18:
[----:B------:R-:W-:Y:S05]  /*0a60*/  @P0 BRA `(.L_x_19) ;  /* 0x00000000000c0947 */ /* 0x000fea0003800000 */
[----:B------:R0:W-:Y:S01]  /*0a70*/  UTMACMDFLUSH ;  /* 0x00000000000079b7 */ /* 0x0001e20000000000 */
[----:B------:R-:W-:Y:S05]  /*0a80*/  @P0 BRA `(.L_x_19) ;  /* 0x0000000000040947 */ /* 0x000fea0003800000 */
[----:B------:R-:W-:-:S04]  /*0a90*/  DEPBAR.LE SB0, 0x0 ;  /* 0x000080000000791a */ /* 0x000fc80000000000 */
.L_x_19:
[----:B------:R-:W-:Y:S05]  /*0aa0*/  WARPSYNC.ALL ;  /* 0x0000000000007948 */ /* 0x000fea0003800000 */
[----:B------:R-:W-:Y:S01]  /*0ab0*/  NOP ;  /* 0x0000000000007918 */ /* 0x000fe20000000000 */
[----:B--2---:R-:W-:Y:S06]  /*0ac0*/  BAR.SYNC.DEFER_BLOCKING 0x0 ;  /* 0x0000000000007b1d */ /* 0x004fec0000010000 */
[----:B------:R-:W-:Y:S02]  /*0ad0*/  BSSY.RECONVERGENT B1, `(.L_x_20) ;  /* 0x000000b000017945 */ /* 0x000fe40003800200 */
[----:B------:R-:W-:Y:S06]  /*0ae0*/  BAR.SYNC.DEFER_BLOCKING 0x0 ;  /* 0x0000000000007b1d */ /* 0x000fec0000010000 */
[----:B------:R2:W-:Y:S01]  /*0af0*/  @!P0 STS [R11], RZ ;  /* 0x000000ff0b008388 */ /* 0x0005e20000000800 */
[----:B------:R-:W-:Y:S01]  /*0b00*/  NOP ;  /* 0x0000000000007918 */ /* 0x000fe20000000000 */
[----:B------:R-:W-:Y:S05]  /*0b10*/  @P3 BRA `(.L_x_21) ;  /* 0x0000000000183947 */ /* 0x000fea0003800000 */
[----:B---345:R-:W3:Y:S01]  /*0b20*/  LDS R2, [UR14+0x8] ;  /* 0x0000080eff027984 */ /* 0x038ee20008000800 */
[----:B------:R-:W4:Y:S01]  /*0b30*/  LDC.64 R6, c[0x0][0x388] ;  /* 0x0000e200ff067b82 */ /* 0x000f220000000a00 */
[----:B------:R-:W-:Y:S02]  /*0b40*/  IMAD.MOV.U32 R3, RZ, RZ, 0x70 ;  /* 0x00000070ff037424 */ /* 0x000fe400078e00ff */
[----:B----4-:R4:W-:Y:S03]  /*0b50*/  STS.64 [UR14], R6 ;  /* 0x00000006ff007988 */ /* 0x0109e60008000a0e */
[----:B---3--:R-:W-:-:S05]  /*0b60*/  LOP3.LUT R2, R2, 0x10, R3, 0xd8, !PT ;  /* 0x0000001002027812 */ /* 0x008fca00078ed803 */
[----:B------:R4:W-:Y:S02]  /*0b70*/  STS [UR14+0x8], R2 ;  /* 0x00000802ff007988 */ /* 0x0009e4000800080e */
.L_x_21:
[----:B-----5:R-:W-:Y:S05]  /*0b80*/  BSYNC.RECONVERGENT B1 ;  /* 0x0000000000017941 */ /* 0x020fea0003800200 */
.L_x_20:
[----:B------:R-:W-:Y:S04]  /*0b90*/  BSSY.RECONVERGENT B1, `(.L_x_22) ;  /* 0x000000a000017945 */ /* 0x000fe80003800200 */
[----:B------:R-:W-:Y:S05]  /*0ba0*/  @P3 BRA `(.L_x_23) ;  /* 0x0000000000203947 */ /* 0x000fea0003800000 */
[----:B---34-:R-:W3:Y:S01]  /*0bb0*/  LDS R2, [UR14+0x34] ;  /* 0x0000340eff027984 */ /* 0x018ee20008000800 */
[----:B------:R-:W-:Y:S02]  /*0bc0*/  IMAD.MOV.U32 R7, RZ, RZ, 0x3f000000 ;  /* 0x3f000000ff077424 */ /* 0x000fe400078e00ff */
[----:B------:R-:W-:Y:S01]  /*0bd0*/  @!P3 IMAD.MOV.U32 R3, RZ, RZ, 0x7f ;  /* 0x0000007fff03b424 */ /* 0x000fe200078e00ff */
[----:B------:R-:W4:Y:S02]  /*0be0*/  @!P3 LDS R6, [UR14+0x38] ;  /* 0x0000380eff06b984 */ /* 0x000f240008000800 */
[----:B---3--:R-:W-:Y:S02]  /*0bf0*/  LOP3.LUT R2, R2, 0xff000000, R7, 0xb8, !PT ;  /* 0xff00000002027812 */ /* 0x008fe400078eb807 */
[----:B----4-:R-:W-:-:S03]  /*0c00*/  @!P3 LOP3.LUT R3, R6, 0xff, R3, 0xb8, !PT ;  /* 0x000000ff0603b812 */ /* 0x010fc600078eb803 */
[----:B------:R5:W-:Y:S04]  /*0c10*/  STS [UR14+0x34], R2 ;  /* 0x00003402ff007988 */ /* 0x000be8000800080e */
[----:B------:R5:W-:Y:S02]  /*0c20*/  @!P3 STS [UR14+0x38], R3 ;  /* 0x00003803ff00b988 */ /* 0x000be4000800080e */
.L_x_23:
[----:B------:R-:W-:Y:S05]  /*0c30*/  BSYNC.RECONVERGENT B1 ;  /* 0x0000000000017941 */ /* 0x000fea0003800200 */
.L_x_22:
[----:B------:R-:W-:Y:S04]  /*0c40*/  BSSY.RECONVERGENT B1, `(.L_x_24) ;  /* 0x0000004000017945 */ /* 0x000fe80003800200 */
[----:B------:R-:W-:Y:S05]  /*0c50*/  @P3 BRA `(.L_x_25) ;  /* 0x0000000000083947 */ /* 0x000fea0003800000 */
[----:B------:R2:W-:Y:S04]  /*0c60*/  STS [UR14+0x24], R12 ;  /* 0x0000240cff007988 */ /* 0x0005e8000800080e */
[----:B------:R2:W-:Y:S02]  /*0c70*/  STS [UR14+0x20], R5 ;  /* 0x00002005ff007988 */ /* 0x0005e4000800080e */
.L_x_25:
[----:B------:R-:W-:Y:S05]  /*0c80*/  BSYNC.RECONVERGENT B1 ;  /* 0x0000000000017941 */ /* 0x000fea0003800200 */
.L_x_24:
[----:B------:R-:W-:Y:S04]  /*0c90*/  BSSY.RECONVERGENT B1, `(.L_x_26) ;  /* 0x000000e000017945 */ /* 0x000fe80003800200 */
[----:B------:R-:W-:Y:S05]  /*0ca0*/  @P3 BRA `(.L_x_27) ;  /* 0x0000000000303947 */ /* 0x000fea0003800000 */
[----:B-----5:R-:W5:Y:S01]  /*0cb0*/  LDS R3, [UR14+0x34] ;  /* 0x0000340eff037984 */ /* 0x020f620008000800 */
[----:B----4-:R-:W4:Y:S03]  /*0cc0*/  LDC.64 R6, c[0x0][0x3b0] ;  /* 0x0000ec00ff067b82 */ /* 0x010f260000000a00 */
[----:B---3--:R-:W3:Y:S01]  /*0cd0*/  LDS R2, [UR14+0x1c] ;  /* 0x00001c0eff027984 */ /* 0x008ee20008000800 */
[C---:B----4-:R-:W-:Y:S01]  /*0ce0*/  SHF.L.U64.HI R7, R6.reuse, 0x1, R7 ;  /* 0x0000000106077819 */ /* 0x050fe20000010207 */
[----:B------:R-:W-:-:S03]  /*0cf0*/  IMAD.SHL.U32 R6, R6, 0x2, RZ ;  /* 0x0000000206067824 */ /* 0x000fc600078e00ff */
[--C-:B------:R-:W-:Y:S02]  /*0d00*/  SHF.R.U32.HI R9, RZ, 0x4, R7.reuse ;  /* 0x00000004ff097819 */ /* 0x100fe40000011607 */
[----:B------:R-:W-:-:S05]  /*0d10*/  SHF.R.U64 R6, R6, 0x4, R7 ;  /* 0x0000000406067819 */ /* 0x000fca0000001207 */
[----:B------:R4:W-:Y:S01]  /*0d20*/  STS [UR14+0xc], R6 ;  /* 0x00000c06ff007988 */ /* 0x0009e2000800080e */
[----:B-----5:R-:W-:Y:S02]  /*0d30*/  LOP3.LUT R3, R3, 0x7, RZ, 0xb8, !PT ;  /* 0x0000000703037812 */ /* 0x020fe400078eb8ff */
[----:B---3--:R-:W-:-:S03]  /*0d40*/  LOP3.LUT R2, R2, 0xf, R9, 0xb8, !PT ;  /* 0x0000000f02027812 */ /* 0x008fc600078eb809 */
[----:B------:R4:W-:Y:S04]  /*0d50*/  STS [UR14+0x34], R3 ;  /* 0x00003403ff007988 */ /* 0x0009e8000800080e */
[----:B------:R4:W-:Y:S02]  /*0d60*/  STS [UR14+0x1c], R2 ;  /* 0x00001c02ff007988 */ /* 0x0009e4000800080e */
.L_x_27:
[----:B------:R-:W-:Y:S05]  /*0d70*/  BSYNC.RECONVERGENT B1 ;  /* 0x0000000000017941 */ /* 0x000fea0003800200 */
.L_x_26:
[----:B------:R-:W-:Y:S04]  /*0d80*/  BSSY.RECONVERGENT B2, `(.L_x_28) ;  /* 0x000001a000027945 */ /* 0x000fe80003800200 */
[----:B------:R-:W-:Y:S04]  /*0d90*/  BSSY.RELIABLE B1, `(.L_x_29) ;  /* 0x0000015000017945 */ /* 0x000fe80003800100 */
[----:B------:R-:W-:Y:S05]  /*0da0*/  @P3 BRA `(.L_x_30) ;  /* 0x0000000000203947 */ /* 0x000fea0003800000 */
[----:B---345:R-:W3:Y:S02]  /*0db0*/  LDS R2, [UR14+0x34] ;  /* 0x0000340eff027984 */ /* 0x038ee40008000800 */
[----:B---3--:R-:W-:-:S05]  /*0dc0*/  LOP3.LUT R2, R2, 0x38, RZ, 0xb8, !PT ;  /* 0x0000003802027812 */ /* 0x008fca00078eb8ff */
[----:B------:R3:W-:Y:S01]  /*0dd0*/  STS [UR14+0x34], R2 ;  /* 0x00003402ff007988 */ /* 0x0007e2000800080e */
[----:B------:R-:W-:Y:S05]  /*0de0*/  @P3 BRA `(.L_x_31) ;  /* 0x0000000000203947 */ /* 0x000fea0003800000 */
[----:B---3--:R-:W3:Y:S01]  /*0df0*/  LDS R2, [UR14+0x8] ;  /* 0x0000080eff027984 */ /* 0x008ee20008000800 */
[----:B------:R-:W-:-:S05]  /*0e00*/  IMAD.MOV.U32 R3, RZ, RZ, 0x780 ;  /* 0x00000780ff037424 */ /* 0x000fca00078e00ff */
[----:B---3--:R-:W-:-:S05]  /*0e10*/  LOP3.LUT R2, R2, 0x300, R3, 0xd8, !PT ;  /* 0x0000030002027812 */ /* 0x008fca00078ed803 */
[----:B------:R3:W-:Y:S02]  /*0e20*/  STS [UR14+0x8], R2 ;  /* 0x00000802ff007988 */ /* 0x0007e4000800080e */
.L_x_30:
[----:B------:R-:W-:Y:S05]  /*0e30*/  @P3 BRA `(.L_x_32) ;  /* 0x0000000000283947 */ /* 0x000fea0003800000 */
[----:B---345:R-:W3:Y:S02]  /*0e40*/  LDS R2, [UR14+0x8] ;  /* 0x0000080eff027984 */ /* 0x038ee40008000800 */
[----:B---3--:R-:W-:-:S05]  /*0e50*/  LOP3.LUT R2, R2, 0x1800, RZ, 0xb8, !PT ;  /* 0x0000180002027812 */ /* 0x008fca00078eb8ff */
[----:B------:R4:W-:Y:S02]  /*0e60*/  STS [UR14+0x8], R2 ;  /* 0x00000802ff007988 */ /* 0x0009e4000800080e */
.L_x_31:
[----:B------:R-:W-:Y:S05]  /*0e70*/  @P3 BREAK.RELIABLE B1 ;  /* 0x0000000000013942 */ /* 0x000fea0003800100 */
[----:B------:R-:W-:Y:S05]  /*0e80*/  @P3 BRA `(.L_x_33) ;  /* 0x0000000000243947 */ /* 0x000fea0003800000 */
[----:B---34-:R-:W3:Y:S01]  /*0e90*/  LDS R2, [UR14+0x8] ;  /* 0x0000080eff027984 */ /* 0x018ee20008000800 */
[----:B------:R-:W-:-:S05]  /*0ea0*/  IMAD.MOV.U32 R3, RZ, RZ, 0x6000 ;  /* 0x00006000ff037424 */ /* 0x000fca00078e00ff */
[----:B---3--:R-:W-:-:S04]  /*0eb0*/  LOP3.LUT R2, R2, 0x6000, R3, 0xd8, !PT ;  /* 0x0000600002027812 */ /* 0x008fc800078ed803 */
[----:B------:R-:W-:-:S05]  /*0ec0*/  LOP3.LUT R2, R2, 0x400000, RZ, 0xb8, !PT ;  /* 0x0040000002027812 */ /* 0x000fca00078eb8ff */
[----:B------:R3:W-:Y:S02]  /*0ed0*/  STS [UR14+0x8], R2 ;  /* 0x00000802ff007988 */ /* 0x0007e4000800080e */
.L_x_32:
[----:B------:R-:W-:Y:S05]  /*0ee0*/  BSYNC.RELIABLE B1 ;  /* 0x0000000000017941 */ /* 0x000fea0003800100 */
.L_x_29:
[----:B---345:R-:W3:Y:S02]  /*0ef0*/  @!P3 LDS R2, [UR14+0x8] ;  /* 0x0000080eff02b984 */ /* 0x038ee40008000800 */
[----:B---3--:R-:W-:-:S05]  /*0f00*/  @!P3 LOP3.LUT R2, R2, 0x8000, RZ, 0xb8, !PT ;  /* 0x000080000202b812 */ /* 0x008fca00078eb8ff */
[----:B------:R5:W-:Y:S02]  /*0f10*/  @!P3 STS [UR14+0x8], R2 ;  /* 0x00000802ff00b988 */ /* 0x000be4000800080e */
.L_x_33:
[----:B------:R-:W-:Y:S05]  /*0f20*/  BSYNC.RECONVERGENT B2 ;  /* 0x0000000000027941 */ /* 0x000fea0003800200 */
.L_x_28:
[----:B------:R-:W-:Y:S05]  /*0f30*/  WARPSYNC.ALL ;  /* 0x0000000000007948 */ /* 0x000fea0003800000 */
[----:B------:R-:W-:Y:S01]  /*0f40*/  NOP ;  /* 0x0000000000007918 */ /* 0x000fe20000000000 */
[----:B------:R-:W-:-:S04]  /*0f50*/  UIADD3 UR5, UPT, UPT, UR4, 0x80, URZ ;  /* 0x0000008004057890 */ /* 0x000fc8000fffe0ff */
[----:B------:R-:W-:-:S04]  /*0f60*/  UIADD3 UR12, UP0, UPT, UR5, UR16, URZ ;  /* 0x00000010050c7290 */ /* 0x000fc8000ff1e0ff */
[----:B------:R-:W-:Y:S01]  /*0f70*/  ULEA.HI.X.SX32 UR13, UR5, UR17, 0x1, UP0 ;  /* 0x00000011050d7291 */ /* 0x000fe200080f0eff */
[----:B------:R-:W-:Y:S11]  /*0f80*/  @P0 BRA `(.L_x_34) ;  /* 0x0000000000300947 */ /* 0x000ff60003800000 */
[----:B---345:R-:W3:Y:S01]  /*0f90*/  S2R R2, SR_LANEID ;  /* 0x0000000000027919 */ /* 0x038ee20000000000 */
[----:B------:R-:W-:Y:S05]  /*0fa0*/  WARPSYNC.ALL ;  /* 0x0000000000007948 */ /* 0x000fea0003800000 */
[----:B------:R-:W-:Y:S01]  /*0fb0*/  NOP ;  /* 0x0000000000007918 */ /* 0x000fe20000000000 */
[----:B---3--:R-:W-:-:S05]  /*0fc0*/  IMAD.SHL.U32 R6, R2, 0x4, RZ ;  /* 0x0000000402067824 */ /* 0x008fca00078e00ff */
[----:B------:R-:W3:Y:S01]  /*0fd0*/  LDS R7, [R6+UR14] ;  /* 0x0000000e06077984 */ /* 0x000ee20008000800 */
[----:B------:R-:W-:-:S05]  /*0fe0*/  IADD3 R2, P1, PT, R6, UR12, RZ ;  /* 0x0000000c06027c10 */ /* 0x000fca000ff3e0ff */
[----:B------:R-:W-:-:S05]  /*0ff0*/  IMAD.X R3, RZ, RZ, UR13, P1 ;  /* 0x0000000dff037e24 */ /* 0x000fca00088e06ff */
[----:B---3--:R3:W4:Y:S01]  /*1000*/  ATOMG.E.EXCH.STRONG.GPU PT, RZ, [R2], R7 ;  /* 0x0000000702ff73a8 */ /* 0x00872200041ee100 */
[----:B------:R-:W-:-:S04]  /*1010*/  DEPBAR {5,4,3,2,1,0} ;  /* 0x0000003f0000791a */ /* 0x000fc80000000000 */
[----:B------:R-:W5:Y:S02]  /*1020*/  CCTL.E.C.LDCU.IV.DEEP [UR12] ;  /* 0x000000000c007540 */ /* 0x000f640009c08000 */
[----:B-----5:R3:W-:Y:S01]  /*1030*/  UTMACCTL.IV [UR12] ;  /* 0x000000000c0079b9 */ /* 0x0207e20008000000 */
[----:B------:R-:W-:Y:S01]  /*1040*/  NOP ;  /* 0x0000000000007918 */ /* 0x000fe20000000000 */
.L_x_34:
[----:B------:R-:W-:Y:S05]  /*1050*/  @P0 BRA `(.L_x_35) ;  /* 0x00000000000c0947 */ /* 0x000fea0003800000 */
[----:B------:R0:W-:Y:S01]  /*1060*/  UTMACMDFLUSH ;  /* 0x00000000000079b7 */ /* 0x0001e20000000000 */
[----:B------:R-:W-:Y:S05]  /*1070*/  @P0 BRA `(.L_x_35) ;  /* 0x0000000000040947 */ /* 0x000fea0003800000 */
[----:B------:R-:W-:-:S04]  /*1080*/  DEPBAR.LE SB0, 0x0 ;  /* 0x000080000000791a */ /* 0x000fc80000000000 */
.L_x_35:
[----:B------:R-:W-:Y:S05]  /*1090*/  WARPSYNC.ALL ;  /* 0x0000000000007948 */ /* 0x000fea0003800000 */
[----:B------:R-:W-:Y:S01]  /*10a0*/  NOP ;  /* 0x0000000000007918 */ /* 0x000fe20000000000 */
[----:B----4-:R-:W-:Y:S06]  /*10b0*/  BAR.SYNC.DEFER_BLOCKING 0x0 ;  /* 0x0000000000007b1d */ /* 0x010fec0000010000 */
[----:B------:R-:W-:Y:S02]  /*10c0*/  BSSY.RECONVERGENT B2, `(.L_x_36) ;  /* 0x000000b000027945 */ /* 0x000fe40003800200 */
[----:B------:R-:W-:Y:S06]  /*10d0*/  BAR.SYNC.DEFER_BLOCKING 0x0 ;  /* 0x0000000000007b1d */ /* 0x000fec0000010000 */
[----:B------:R4:W-:Y:S01]  /*10e0*/  @!P0 STS [R11], RZ ;  /* 0x000000ff0b008388 */ /* 0x0009e20000000800 */
[----:B------:R-:W-:Y:S01]  /*10f0*/  NOP ;  /* 0x0000000000007918 */ /* 0x000fe20000000000 */
[----:B------:R-:W-:Y:S05]  /*1100*/  @P3 BRA `(.L_x_37) ;  /* 0x0000000000183947 */ /* 0x000fea0003800000 */
[----:B---3-5:R-:W3:Y:S01]  /*1110*/  LDS R2, [UR14+0x8] ;  /* 0x0000080eff027984 */ /* 0x028ee20008000800 */
[----:B------:R-:W5:Y:S01]  /*1120*/  LDC.64 R6, c[0x0][0x390] ;  /* 0x0000e400ff067b82 */ /* 0x000f620000000a00 */
[----:B------:R-:W-:Y:S02]  /*1130*/  IMAD.MOV.U32 R3, RZ, RZ, 0x70 ;  /* 0x00000070ff037424 */ /* 0x000fe400078e00ff */
[----:B-----5:R5:W-:Y:S03]  /*1140*/  STS.64 [UR14], R6 ;  /* 0x00000006ff007988 */ /* 0x020be60008000a0e */
[----:B---3--:R-:W-:-:S05]  /*1150*/  LOP3.LUT R2, R2, 0x10, R3, 0xd8, !PT ;  /* 0x0000001002027812 */ /* 0x008fca00078ed803 */
[----:B------:R5:W-:Y:S02]  /*1160*/  STS [UR14+0x8], R2 ;  /* 0x00000802ff007988 */ /* 0x000be4000800080e */
.L_x_37:
[----:B---3--:R-:W-:Y:S05]  /*1170*/  BSYNC.RECONVERGENT B2 ;  /* 0x0000000000027941 */ /* 0x008fea0003800200 */
.L_x_36:
[----:B------:R-:W-:Y:S04]  /*1180*/  BSSY.RECONVERGENT B3, `(.L_x_38) ;  /* 0x0000011000037945 */ /* 0x000fe80003800200 */
[----:B------:R-:W-:Y:S04]  /*1190*/  BSSY.RELIABLE B2, `(.L_x_39) ;  /* 0x000000e000027945 */ /* 0x000fe80003800100 */
[----:B------:R-:W-:Y:S05]  /*11a0*/  @P3 BRA `(.L_x_40) ;  /* 0x0000000000243947 */ /* 0x000fea0003800000 */
[----:B-----5:R-:W3:Y:S01]  /*11b0*/  LDS R2, [UR14+0x34] ;  /* 0x0000340eff027984 */ /* 0x020ee20008000800 */
[----:B------:R-:W-:-:S05]  /*11c0*/  IMAD.MOV.U32 R3, RZ, RZ, 0x3f000000 ;  /* 0x3f000000ff037424 */ /* 0x000fca00078e00ff */
[----:B---3--:R-:W-:-:S05]  /*11d0*/  LOP3.LUT R2, R2, 0xff000000, R3, 0xb8, !PT ;  /* 0xff00000002027812 */ /* 0x008fca00078eb803 */
[----:B------:R3:W-:Y:S01]  /*11e0*/  STS [UR14+0x34], R2 ;  /* 0x00003402ff007988 */ /* 0x0007e2000800080e */
[----:B------:R-:W-:Y:S05]  /*11f0*/  @P3 BRA `(.L_x_41) ;  /* 0x00000000001c3947 */ /* 0x000fea0003800000 */
[----:B---3--:R-:W3:Y:S01]  /*1200*/  LDS R2, [UR14+0x38] ;  /* 0x0000380eff027984 */ /* 0x008ee20008000800 */
[----:B------:R-:W-:-:S05]  /*1210*/  IMAD.MOV.U32 R3, RZ, RZ, 0x3f ;  /* 0x0000003fff037424 */ /* 0x000fca00078e00ff */
[----:B---3--:R-:W-:-:S05]  /*1220*/  LOP3.LUT R2, R2, 0xff, R3, 0xb8, !PT ;  /* 0x000000ff02027812 */ /* 0x008fca00078eb803 */
[----:B------:R3:W-:Y:S02]  /*1230*/  STS [UR14+0x38], R2 ;  /* 0x00003802ff007988 */ /* 0x0007e4000800080e */
.L_x_40:
[----:B------:R-:W-:Y:S05]  /*1240*/  @P3 BREAK.RELIABLE B2 ;  /* 0x0000000000023942 */ /* 0x000fea0003800100 */
[----:B------:R-:W-:Y:S05]  /*1250*/  @P3 BRA `(.L_x_42) ;  /* 0x00000000000c3947 */ /* 0x000fea0003800000 */
[----:B------:R2:W-:Y:S02]  /*1260*/  STS [UR14+0x20], R5 ;  /* 0x00002005ff007988 */ /* 0x0005e4000800080e */
.L_x_41:
[----:B------:R-:W-:Y:S05]  /*1270*/  BSYNC.RELIABLE B2 ;  /* 0x0000000000027941 */ /* 0x000fea0003800100 */
.L_x_39:
[----:B------:R2:W-:Y:S02]  /*1280*/  @!P3 STS [UR14+0x24], R4 ;  /* 0x00002404ff00b988 */ /* 0x0005e4000800080e */
.L_x_42:
[----:B------:R-:W-:Y:S05]  /*1290*/  BSYNC.RECONVERGENT B3 ;  /* 0x0000000000037941 */ /* 0x000fea0003800200 */
.L_x_38:
[----:B------:R-:W-:Y:S05]  /*12a0*/  WARPSYNC.ALL ;  /* 0x0000000000007948 */ /* 0x000fea0003800000 */
[----:B------:R-:W-:Y:S01]  /*12b0*/  NOP ;  /* 0x0000000000007918 */ /* 0x000fe20000000000 */
[----:B------:R-:W-:Y:S04]  /*12c0*/  BSSY.RECONVERGENT B3, `(.L_x_43) ;  /* 0x000000e000037945 */ /* 0x000fe80003800200 */
[----:B------:R-:W-:Y:S05]  /*12d0*/  @P3 BRA `(.L_x_44) ;  /* 0x0000000000303947 */ /* 0x000fea0003800000 */
[----:B------:R-:W2:Y:S02]  /*12e0*/  LDS R3, [UR14+0x34] ;  /* 0x0000340eff037984 */ /* 0x000ea40008000800 */
[----:B--2---:R-:W2:Y:S02]  /*12f0*/  LDC.64 R4, c[0x0][0x3b8] ;  /* 0x0000ee00ff047b82 */ /* 0x004ea40000000a00 */
[----:B---3-5:R-:W3:Y:S01]  /*1300*/  LDS R2, [UR14+0x1c] ;  /* 0x00001c0eff027984 */ /* 0x028ee20008000800 */
[C---:B--2---:R-:W-:Y:S01]  /*1310*/  SHF.L.U64.HI R5, R4.reuse, 0x1, R5 ;  /* 0x0000000104057819 */ /* 0x044fe20000010205 */
[----:B------:R-:W-:-:S03]  /*1320*/  IMAD.SHL.U32 R4, R4, 0x2, RZ ;  /* 0x0000000204047824 */ /* 0x000fc600078e00ff */
[--C-:B------:R-:W-:Y:S02]  /*1330*/  SHF.R.U32.HI R7, RZ, 0x4, R5.reuse ;  /* 0x00000004ff077819 */ /* 0x100fe40000011605 */
[----:B------:R-:W-:-:S05]  /*1340*/  SHF.R.U64 R4, R4, 0x4, R5 ;  /* 0x0000000404047819 */ /* 0x000fca0000001205 */
[----:B------:R2:W-:Y:S01]  /*1350*/  STS [UR14+0xc], R4 ;  /* 0x00000c04ff007988 */ /* 0x0005e2000800080e */
[----:B------:R-:W-:Y:S02]  /*1360*/  LOP3.LUT R3, R3, 0x7, RZ, 0xb8, !PT ;  /* 0x0000000703037812 */ /* 0x000fe400078eb8ff */
[----:B---3--:R-:W-:-:S03]  /*1370*/  LOP3.LUT R2, R2, 0xf, R7, 0xb8, !PT ;  /* 0x0000000f02027812 */ /* 0x008fc600078eb807 */
[----:B------:R2:W-:Y:S04]  /*1380*/  STS [UR14+0x34], R3 ;  /* 0x00003403ff007988 */ /* 0x0005e8000800080e */
[----:B------:R2:W-:Y:S02]  /*1390*/  STS [UR14+0x1c], R2 ;  /* 0x00001c02ff007988 */ /* 0x0005e4000800080e */
.L_x_44:
[----:B------:R-:W-:Y:S05]  /*13a0*/  BSYNC.RECONVERGENT B3 ;  /* 0x0000000000037941 */ /* 0x000fea0003800200 */
.L_x_43:
[----:B------:R-:W-:Y:S04]  /*13b0*/  BSSY.RECONVERGENT B4, `(.L_x_45) ;  /* 0x000001a000047945 */ /* 0x000fe80003800200 */
[----:B------:R-:W-:Y:S04]  /*13c0*/  BSSY.RELIABLE B3, `(.L_x_46) ;  /* 0x0000015000037945 */ /* 0x000fe80003800100 */
[----:B------:R-:W-:Y:S05]  /*13d0*/  @P3 BRA `(.L_x_47) ;  /* 0x0000000000203947 */ /* 0x000fea0003800000 */
[----:B--23-5:R-:W2:Y:S02]  /*13e0*/  LDS R2, [UR14+0x34] ;  /* 0x0000340eff027984 */ /* 0x02cea40008000800 */
[----:B--2---:R-:W-:-:S05]  /*13f0*/  LOP3.LUT R2, R2, 0x38, RZ, 0xb8, !PT ;  /* 0x0000003802027812 */ /* 0x004fca00078eb8ff */
[----:B------:R2:W-:Y:S01]  /*1400*/  STS [UR14+0x34], R2 ;  /* 0x00003402ff007988 */ /* 0x0005e2000800080e */
[----:B------:R-:W-:Y:S05]  /*1410*/  @P3 BRA `(.L_x_48) ;  /* 0x0000000000203947 */ /* 0x000fea0003800000 */
[----:B--2---:R-:W2:Y:S01]  /*1420*/  LDS R2, [UR14+0x8] ;  /* 0x0000080eff027984 */ /* 0x004ea20008000800 */
[----:B------:R-:W-:-:S05]  /*1430*/  IMAD.MOV.U32 R3, RZ, RZ, 0x780 ;  /* 0x00000780ff037424 */ /* 0x000fca00078e00ff */
[----:B--2---:R-:W-:-:S05]  /*1440*/  LOP3.LUT R2, R2, 0x300, R3, 0xd8, !PT ;  /* 0x0000030002027812 */ /* 0x004fca00078ed803 */
[----:B------:R2:W-:Y:S02]  /*1450*/  STS [UR14+0x8], R2 ;  /* 0x00000802ff007988 */ /* 0x0005e4000800080e */
.L_x_47:
[----:B------:R-:W-:Y:S05]  /*1460*/  @P3 BRA `(.L_x_49) ;  /* 0x0000000000283947 */ /* 0x000fea0003800000 */
[----:B--23-5:R-:W2:Y:S02]  /*1470*/  LDS R2, [UR14+0x8] ;  /* 0x0000080eff027984 */ /* 0x02cea40008000800 */
[----:B--2---:R-:W-:-:S05]  /*1480*/  LOP3.LUT R2, R2, 0x1800, RZ, 0xb8, !PT ;  /* 0x0000180002027812 */ /* 0x004fca00078eb8ff */
[----:B------:R3:W-:Y:S02]  /*1490*/  STS [UR14+0x8], R2 ;  /* 0x00000802ff007988 */ /* 0x0007e4000800080e */
.L_x_48:
[----:B------:R-:W-:Y:S05]  /*14a0*/  @P3 BREAK.RELIABLE B3 ;  /* 0x0000000000033942 */ /* 0x000fea0003800100 */
[----:B------:R-:W-:Y:S05]  /*14b0*/  @P3 BRA `(.L_x_50) ;  /* 0x0000000000243947 */ /* 0x000fea0003800000 */
[----:B--23--:R-:W2:Y:S01]  /*14c0*/  LDS R2, [UR14+0x8] ;  /* 0x0000080eff027984 */ /* 0x00cea20008000800 */
[----:B------:R-:W-:-:S05]  /*14d0*/  IMAD.MOV.U32 R3, RZ, RZ, 0x6000 ;  /* 0x00006000ff037424 */ /* 0x000fca00078e00ff */
[----:B--2---:R-:W-:-:S04]  /*14e0*/  LOP3.LUT R2, R2, 0x6000, R3, 0xd8, !PT ;  /* 0x0000600002027812 */ /* 0x004fc800078ed803 */
[----:B------:R-:W-:-:S05]  /*14f0*/  LOP3.LUT R2, R2, 0x400000, RZ, 0xb8, !PT ;  /* 0x0040000002027812 */ /* 0x000fca00078eb8ff */
[----:B------:R2:W-:Y:S02]  /*1500*/  STS [UR14+0x8], R2 ;  /* 0x00000802ff007988 */ /* 0x0005e4000800080e */
.L_x_49:
[----:B------:R-:W-:Y:S05]  /*1510*/  BSYNC.RELIABLE B3 ;  /* 0x0000000000037941 */ /* 0x000fea0003800100 */
.L_x_46:
[----:B--23-5:R-:W2:Y:S02]  /*1520*/  @!P3 LDS R2, [UR14+0x8] ;  /* 0x0000080eff02b984 */ /* 0x02cea40008000800 */
[----:B--2---:R-:W-:-:S05]  /*1530*/  @!P3 LOP3.LUT R2, R2, 0x8000, RZ, 0xb8, !PT ;  /* 0x000080000202b812 */ /* 0x004fca00078eb8ff */
[----:B------:R5:W-:Y:S02]  /*1540*/  @!P3 STS [UR14+0x8], R2 ;  /* 0x00000802ff00b988 */ /* 0x000be4000800080e */
.L_x_50:
[----:B------:R-:W-:Y:S05]  /*1550*/  BSYNC.RECONVERGENT B4 ;  /* 0x0000000000047941 */ /* 0x000fea0003800200 */
.L_x_45:
[----:B------:R-:W-:Y:S05]  /*1560*/  WARPSYNC.ALL ;  /* 0x0000000000007948 */ /* 0x000fea0003800000 */
[----:B------:R-:W-:Y:S01]  /*1570*/  NOP ;  /* 0x0000000000007918 */ /* 0x000fe20000000000 */
[----:B------:R-:W-:-:S04]  /*1580*/  UIADD3 UR4, UPT, UPT, UR4, 0x100, URZ ;  /* 0x0000010004047890 */ /* 0x000fc8000fffe0ff */
[----:B------:R-:W-:-:S04]  /*1590*/  UIADD3 UR16, UP0, UPT, UR4, UR16, URZ ;  /* 0x0000001004107290 */ /* 0x000fc8000ff1e0ff */
[----:B------:R-:W-:Y:S01]  /*15a0*/  ULEA.HI.X.SX32 UR17, UR4, UR17, 0x1, UP0 ;  /* 0x0000001104117291 */ /* 0x000fe200080f0eff */
[----:B------:R-:W-:Y:S11]  /*15b0*/  @P0 BRA `(.L_x_51) ;  /* 0x0000000000300947 */ /* 0x000ff60003800000 */
[----:B--23-5:R-:W2:Y:S01]  /*15c0*/  S2R R2, SR_LANEID ;  /* 0x0000000000027919 */ /* 0x02cea20000000000 */
[----:B------:R-:W-:Y:S05]  /*15d0*/  WARPSYNC.ALL ;  /* 0x0000000000007948 */ /* 0x000fea0003800000 */
[----:B------:R-:W-:Y:S01]  /*15e0*/  NOP ;  /* 0x0000000000007918 */ /* 0x000fe20000000000 */
[----:B--2---:R-:W-:-:S05]  /*15f0*/  IMAD.SHL.U32 R4, R2, 0x4, RZ ;  /* 0x0000000402047824 */ /* 0x004fca00078e00ff */
[----:B------:R-:W2:Y:S01]  /*1600*/  LDS R5, [R4+UR14] ;  /* 0x0000000e04057984 */ /* 0x000ea20008000800 */
[----:B------:R-:W-:-:S05]  /*1610*/  IADD3 R2, P1, PT, R4, UR16, RZ ;  /* 0x0000001004027c10 */ /* 0x000fca000ff3e0ff */
[----:B------:R-:W-:-:S05]  /*1620*/  IMAD.X R3, RZ, RZ, UR17, P1 ;  /* 0x00000011ff037e24 */ /* 0x000fca00088e06ff */
[----:B--2---:R2:W3:Y:S01]  /*1630*/  ATOMG.E.EXCH.STRONG.GPU PT, RZ, [R2], R5 ;  /* 0x0000000502ff73a8 */ /* 0x0044e200041ee100 */
[----:B------:R-:W-:-:S04]  /*1640*/  DEPBAR {5,4,3,2,1,0} ;  /* 0x0000003f0000791a */ /* 0x000fc80000000000 */
[----:B------:R-:W5:Y:S02]  /*1650*/  CCTL.E.C.LDCU.IV.DEEP [UR16] ;  /* 0x0000000010007540 */ /* 0x000f640009c08000 */
[----:B-----5:R2:W-:Y:S01]  /*1660*/  UTMACCTL.IV [UR16] ;  /* 0x00000000100079b9 */ /* 0x0205e20008000000 */
[----:B------:R-:W-:Y:S01]  /*1670*/  NOP ;  /* 0x0000000000007918 */ /* 0x000fe20000000000 */
.L_x_51:
[----:B------:R-:W-:Y:S05]  /*1680*/  @P0 BRA `(.L_x_52) ;  /* 0x00000000000c0947 */ /* 0x000fea0003800000 */
[----:B------:R0:W-:Y:S01]  /*1690*/  UTMACMDFLUSH ;  /* 0x00000000000079b7 */ /* 0x0001e20000000000 */
[----:B------:R-:W-:Y:S05]  /*16a0*/  @P0 BRA `(.L_x_52) ;  /* 0x0000000000040947 */ /* 0x000fea0003800000 */
[----:B------:R-:W-:-:S04]  /*16b0*/  DEPBAR.LE SB0, 0x0 ;  /* 0x000080000000791a */ /* 0x000fc80000000000 */
.L_x_52:
[----:B------:R-:W-:Y:S05]  /*16c0*/  WARPSYNC.ALL ;  /* 0x0000000000007948 */ /* 0x000fea0003800000 */
[----:B------:R-:W-:Y:S01]  /*16d0*/  NOP ;  /* 0x0000000000007918 */ /* 0x000fe20000000000 */
[----:B---3--:R-:W-:Y:S01]  /*16e0*/  BAR.SYNC.DEFER_BLOCKING 0x0 ;  /* 0x0000000000007b1d */ /* 0x008fe20000010000 */
[----:B------:R-:W-:Y:S01]  /*16f0*/  ISETP.GE.AND P0, PT, R10, 0x1, PT ;  /* 0x000000010a00780c */ /* 0x000fe20003f06270 */
[----:B------:R-:W-:Y:S01]  /*1700*/  USHF.L.U32 UR15, UR15, 0x8, URZ ;  /* 0x000000080f0f7899 */ /* 0x000fe200080006ff */
[----:B--2--5:R-:W-:Y:S01]  /*1710*/  SHF.R.U32.HI R2, RZ, 0x5, R0 ;  /* 0x00000005ff027819 */ /* 0x024fe20000011600 */
[----:B------:R-:W-:-:S02]  /*1720*/  USHF.L.U32 UR11, UR11, 0x6, URZ ;  /* 0x000000060b0b7899 */ /* 0x000fc400080006ff */
[----:B------:R-:W-:Y:S01]  /*1730*/  VOTEU.ALL UP0, P3 ;  /* 0x0000000000ff7886 */ /* 0x000fe20001800000 */
[----:B------:R-:W-:Y:S01]  /*1740*/  UMOV UR4, 0x1 ;  /* 0x0000000100047882 */ /* 0x000fe20000000000 */
[----:B------:R-:W-:Y:S01]  /*1750*/  VOTEU.ALL UP1, P3 ;  /* 0x0000000000ff7886 */ /* 0x000fe20001820000 */
[----:B------:R-:W-:Y:S02]  /*1760*/  R2UR UR18, R2 ;  /* 0x00000000021272ca */ /* 0x000fe400000e0000 */
[----:B------:R-:W-:-:S04]  /*1770*/  @!UP0 UIADD3 UR8, UPT, UPT, -UR4, 0x100000, URZ ;  /* 0x0010000004088890 */ /* 0x000fc8000fffe1ff */
[----:B------:R-:W-:Y:S02]  /*1780*/  @!UP0 USHF.L.U32 UR9, UR8, 0xb, URZ ;  /* 0x0000000b08098899 */ /* 0x000fe400080006ff */
[----:B------:R-:W-:Y:S02]  /*1790*/  @!UP0 USHF.L.U32 UR8, UR8, 0x1, URZ ;  /* 0x0000000108088899 */ /* 0x000fe400080006ff */
[----:B------:R-:W-:-:S04]  /*17a0*/  @!UP0 UIADD3 UR4, UPT, UPT, -UR4, 0x100000, URZ ;  /* 0x0010000004048890 */ /* 0x000fc8000fffe1ff */
[----:B------:R-:W-:Y:S02]  /*17b0*/  @!UP0 USHF.L.U32 UR5, UR4, 0xb, URZ ;  /* 0x0000000b04058899 */ /* 0x000fe400080006ff */
[----:B------:R-:W-:Y:S01]  /*17c0*/  @!UP0 USHF.L.U32 UR4, UR4, 0x1, URZ ;  /* 0x0000000104048899 */ /* 0x000fe200080006ff */
[----:B------:R-:W-:Y:S01]  /*17d0*/  VOTEU.ALL UP0, P3 ;  /* 0x0000000000ff7886 */ /* 0x000fe20001800000 */
[----:B------:R-:W2:Y:S04]  /*17e0*/  FENCE.VIEW.ASYNC.S ;  /* 0x00000000000073c6 */ /* 0x000ea80000000000 */
[----:B--2---:R2:W3:Y:S06]  /*17f0*/  @!UP0 SYNCS.EXCH.64 URZ, [UR14+0x14000], UR8 ;  /* 0x014000080eff85b2 */ /* 0x0044ec0008000100 */
[----:B------:R2:W5:Y:S01]  /*1800*/  @!UP1 SYNCS.EXCH.64 URZ, [UR14+0x14010], UR4 ;  /* 0x014010040eff95b2 */ /* 0x0005620008000100 */
[----:B------:R-:W-:Y:S05]  /*1810*/  @!P0 BRA `(.L_x_53) ;  /* 0x00000008009c8947 */ /* 0x000fea0003800000 */
[----:B---3-5:R-:W-:Y:S01]  /*1820*/  BAR.SYNC.DEFER_BLOCKING 0x0 ;  /* 0x0000000000007b1d */ /* 0x028fe20000010000 */
[----:B------:R-:W-:Y:S01]  /*1830*/  ELECT P1, URZ, PT ;  /* 0x0000000000ff782f */ /* 0x000fe20003820000 */
[----:B------:R-:W-:Y:S01]  /*1840*/  @!P3 IMAD.MOV.U32 R2, RZ, RZ, 0x14000 ;  /* 0x00014000ff02b424 */ /* 0x000fe200078e00ff */
[----:B--2---:R-:W-:Y:S02]  /*1850*/  UIADD3 UR4, UPT, UPT, UR14, 0x10000, URZ ;  /* 0x000100000e047890 */ /* 0x004fe4000fffe0ff */
[----:B------:R-:W-:Y:S01]  /*1860*/  ISETP.LT.U32.AND P1, PT, R68, 0x40, P1 ;  /* 0x000000404400780c */ /* 0x000fe20000f21070 */
[----:B------:R-:W-:Y:S01]  /*1870*/  ULOP3.LUT UR5, UR18, 0x1, URZ, 0xc0, !UPT ;  /* 0x0000000112057892 */ /* 0x000fe2000f8ec0ff */
[----:B------:R-:W-:-:S03]  /*1880*/  ELECT P0, URZ, PT ;  /* 0x0000000000ff782f */ /* 0x000fc60003800000 */
[----:B------:R-:W-:Y:S02]  /*1890*/  ULEA UR8, UR5, UR4, 0xd ;  /* 0x0000000405087291 */ /* 0x000fe4000f8e68ff */
[----:B------:R-:W-:Y:S01]  /*18a0*/  USHF.L.U32 UR10, UR5, 0x6, URZ ;  /* 0x00000006050a7899 */ /* 0x000fe200080006ff */
[----:B------:R-:W-:Y:S01]  /*18b0*/  ISETP.LT.U32.AND P0, PT, R68, 0x80, P0 ;  /* 0x000000804400780c */ /* 0x000fe20000701070 */
[----:B------:R-:W-:Y:S02]  /*18c0*/  ULOP3.LUT UR19, UR18, 0x3, URZ, 0xc0, !UPT ;  /* 0x0000000312137892 */ /* 0x000fe4000f8ec0ff */
[----:B------:R-:W-:Y:S02]  /*18d0*/  USHF.R.U32.HI UR26, URZ, 0x4, UR14 ;  /* 0x00000004ff1a7899 */ /* 0x000fe4000801160e */
[----:B------:R-:W-:Y:S01]  /*18e0*/  VOTEU.ANY UP1, P1 ;  /* 0x0000000000ff7886 */ /* 0x000fe20000820100 */
[----:B------:R-:W-:Y:S02]  /*18f0*/  ULEA UR28, UR19, UR14, 0xe ;  /* 0x0000000e131c7291 */ /* 0x000fe4000f8e70ff */
[----:B------:R-:W-:-:S02]  /*1900*/  ULEA UR30, UR19, UR15, 0x6 ;  /* 0x0000000f131e7291 */ /* 0x000fc4000f8e30ff */
[----:B------:R-:W-:Y:S02]  /*1910*/  @UP1 UIADD3 UR9, UPT, UPT, UR14, 0x14000, URZ ;  /* 0x000140000e091890 */ /* 0x000fe4000fffe0ff */
[----:B------:R2:W-:Y:S01]  /*1920*/  @!P3 SYNCS.ARRIVE.TRANS64 RZ, [UR14+0x14000], R2 ;  /* 0x01400002ffffb9a7 */ /* 0x0005e2000800000e */
[----:B------:R-:W-:Y:S01]  /*1930*/  VOTEU.ANY UP1, P1 ;  /* 0x0000000000ff7886 */ /* 0x000fe20000820100 */
[----:B------:R-:W-:Y:S01]  /*1940*/  BAR.SYNC.DEFER_BLOCKING 0x0 ;  /* 0x0000000000007b1d */ /* 0x000fe20000010000 */
[----:B------:R-:W-:Y:S02]  /*1950*/  USHF.R.U32.HI UR4, URZ, 0x4, UR4 ;  /* 0x00000004ff047899 */ /* 0x000fe40008011604 */
[----:B------:R-:W-:Y:S02]  /*1960*/  USGXT.U32 UR26, UR26, 0xe ;  /* 0x0000000e1a1a789a */ /* 0x000fe40008000000 */
[----:B------:R-:W-:Y:S01]  /*1970*/  USGXT.U32 UR22, UR4, 0xe ;  /* 0x0000000e0416789a */ /* 0x000fe20008000000 */
[----:B------:R-:W-:Y:S01]  /*1980*/  VOTEU.ANY UP0, P0 ;  /* 0x0000000000ff7886 */ /* 0x000fe20000000100 */
[----:B------:R-:W-:Y:S01]  /*1990*/  VOTEU.ANY UP2, P0 ;  /* 0x0000000000ff7886 */ /* 0x000fe20000040100 */
[----:B------:R-:W-:Y:S01]  /*19a0*/  UMOV UR4, URZ ;  /* 0x000000ff00047c82 */ /* 0x000fe20008000000 */
[----:B------:R-:W-:Y:S01]  /*19b0*/  UMOV UR23, 0x40004040 ;  /* 0x4000404000177882 */ /* 0x000fe20000000000 */
[----:B------:R-:W-:Y:S01]  /*19c0*/  UMOV UR27, 0x40004040 ;  /* 0x40004040001b7882 */ /* 0x000fe20000000000 */
[----:B------:R-:W-:Y:S01]  /*19d0*/  @UP0 UIADD3 UR29, UPT, UPT, UR14, 0x14000, URZ ;  /* 0x000140000e1d0890 */ /* 0x000fe2000fffe0ff */
[----:B------:R-:W-:Y:S01]  /*19e0*/  @UP0 UMOV UR31, URZ ;  /* 0x000000ff001f0c82 */ /* 0x000fe20008000000 */
[----:B------:R-:W-:-:S02]  /*19f0*/  UIADD3 UR20, UP0, UPT, UR26, 0x4000080, URZ ;  /* 0x040000801a147890 */ /* 0x000fc4000ff1e0ff */
[----:B------:R-:W-:Y:S02]  /*1a00*/  ULOP3.LUT UR26, UR26, 0x4000000, URZ, 0xfc, !UPT ;  /* 0x040000001a1a7892 */ /* 0x000fe4000f8efcff */
[----:B------:R-:W-:Y:S02]  /*1a10*/  UIADD3.X UR21, UPT, UPT, UR4, 0x40004040, URZ, UP0, !UPT ;  /* 0x4000404004157890 */ /* 0x000fe400087fe4ff */
[----:B------:R-:W-:Y:S02]  /*1a20*/  UIADD3 UR24, UP0, UPT, UR22, 0x2, URZ ;  /* 0x0000000216187890 */ /* 0x000fe4000ff1e0ff */
[----:B------:R-:W-:Y:S01]  /*1a30*/  UIADD3.64 UR34, UPT, UPT, UR20, 0x80, URZ ;  /* 0x0000008014227897 */ /* 0x000fe2000fffe0ff */
[----:B------:R2:W-:Y:S01]  /*1a40*/  @UP1 UTMALDG.2D [UR8], [UR6] ;  /* 0x00000008060015b4 */ /* 0x0005e20008008000 */
[----:B------:R-:W-:Y:S02]  /*1a50*/  UIADD3.X UR25, UPT, UPT, UR4, 0x40004040, URZ, UP0, !UPT ;  /* 0x4000404004197890 */ /* 0x000fe400087fe4ff */
[----:B------:R-:W-:-:S02]  /*1a60*/  UIADD3.64 UR36, UPT, UPT, UR20, 0x100, URZ ;  /* 0x0000010014247897 */ /* 0x000fc4000fffe0ff */
[----:B------:R-:W-:Y:S02]  /*1a70*/  UIADD3.64 UR38, UPT, UPT, UR20, 0x180, URZ ;  /* 0x0000018014267897 */ /* 0x000fe4000fffe0ff */
[----:B------:R-:W-:Y:S01]  /*1a80*/  UIADD3.64 UR40, UPT, UPT, UR20, 0x200, URZ ;  /* 0x0000020014287897 */ /* 0x000fe2000fffe0ff */
[----:B------:R3:W-:Y:S06]  /*1a90*/  MEMBAR.ALL.CTA ;  /* 0x0000000000007992 */ /* 0x0007ec0000008000 */
[----:B---3--:R-:W3:Y:S01]  /*1aa0*/  FENCE.VIEW.ASYNC.S ;  /* 0x00000000000073c6 */ /* 0x008ee20000000000 */
[----:B------:R-:W-:-:S02]  /*1ab0*/  UIADD3.64 UR42, UPT, UPT, UR20, 0x280, URZ ;  /* 0x00000280142a7897 */ /* 0x000fc4000fffe0ff */
[----:B------:R-:W-:Y:S02]  /*1ac0*/  UIADD3.64 UR44, UPT, UPT, UR20, 0x300, URZ ;  /* 0x00000300142c7897 */ /* 0x000fe4000fffe0ff */
[----:B------:R-:W-:Y:S02]  /*1ad0*/  UIADD3.64 UR46, UPT, UPT, UR24, 0x2, URZ ;  /* 0x00000002182e7897 */ /* 0x000fe4000fffe0ff */
[----:B------:R-:W-:Y:S02]  /*1ae0*/  UIADD3.64 UR48, UPT, UPT, UR24, 0x4, URZ ;  /* 0x0000000418307897 */ /* 0x000fe4000fffe0ff */
[----:B------:R-:W-:Y:S02]  /*1af0*/  UIADD3.64 UR50, UPT, UPT, UR24, 0x1fe, URZ ;  /* 0x000001fe18327897 */ /* 0x000fe4000fffe0ff */
[----:B------:R-:W-:Y:S02]  /*1b00*/  UIADD3.64 UR52, UPT, UPT, UR24, 0x200, URZ ;  /* 0x0000020018347897 */ /* 0x000fe4000fffe0ff */
[----:B------:R-:W-:-:S02]  /*1b10*/  UIADD3.64 UR54, UPT, UPT, UR24, 0x202, URZ ;  /* 0x0000020218367897 */ /* 0x000fc4000fffe0ff */
[----:B------:R-:W-:Y:S02]  /*1b20*/  UIADD3.64 UR56, UPT, UPT, UR24, 0x204, URZ ;  /* 0x0000020418387897 */ /* 0x000fe4000fffe0ff */
[----:B------:R-:W-:Y:S01]  /*1b30*/  UISETP.NE.U32.AND UP0, UPT, UR18, URZ, UPT ;  /* 0x000000ff1200728c */ /* 0x000fe2000bf05070 */
[----:B---3--:R-:W-:Y:S06]  /*1b40*/  BAR.SYNC.DEFER_BLOCKING 0x0 ;  /* 0x0000000000007b1d */ /* 0x008fec0000010000 */
[----:B------:R2:W-:Y:S02]  /*1b50*/  @UP2 UTMALDG.2D [UR28], [UR12] ;  /* 0x0000001c0c0025b4 */ /* 0x0005e40008008000 */
[----:B------:R-:W-:Y:S06]  /*1b60*/  BAR.SYNC.DEFER_BLOCKING 0x0 ;  /* 0x0000000000007b1d */ /* 0x000fec0000010000 */
[----:B------:R-:W3:Y:S02]  /*1b70*/  SYNCS.PHASECHK.TRANS64.TRYWAIT P0, [UR14+0x14000], RZ ;  /* 0x014000ffff0075a7 */ /* 0x000ee4000800110e */
[----:B--23--:R-:W-:Y:S05]  /*1b80*/  @!P0 BRA `(.L_x_54) ;  /* 0x0000000c00c08947 */ /* 0x00cfea0003800000 */
.L_x_66:
[----:B------:R-:W-:Y:S05]  /*1b90*/  BRA.U UP0, `(.L_x_55) ;  /* 0x0000000100647547 */ /* 0x000fea000b800000 */
[----:B------:R-:W-:Y:S01]  /*1ba0*/  UMOV UR4, 0x0 ;  /* 0x0000000000047882 */ /* 0x000fe20000000000 */
[----:B------:R-:W-:Y:S01]  /*1bb0*/  UMOV UR5, 0x4410010 ;  /* 0x0441001000057882 */ /* 0x000fe20000000000 */
[----:B------:R-:W-:Y:S01]  /*1bc0*/  UMOV UR8, 0x0 ;  /* 0x0000000000087882 */ /* 0x000fe20000000000 */
[----:B------:R-:W-:Y:S01]  /*1bd0*/  UMOV UR9, 0x4410010 ;  /* 0x0441001000097882 */ /* 0x000fe20000000000 */
[----:B------:R-:W-:Y:S01]  /*1be0*/  UMOV UR28, 0x0 ;  /* 0x00000000001c7882 */ /* 0x000fe20000000000 */
[----:B------:R-:W-:Y:S01]  /*1bf0*/  UMOV UR29, 0x4410010 ;  /* 0x04410010001d7882 */ /* 0x000fe20000000000 */
[----:B------:R2:W-:Y:S01]  /*1c00*/  UTCHMMA gdesc[UR22], gdesc[UR26], tmem[UR32], tmem[UR4], idesc[UR5], !UPT ;  /* 0x00ff041a160075ea */ /* 0x0005e2000f800020 */
[----:B------:R-:W-:Y:S01]  /*1c10*/  UMOV UR30, 0x0 ;  /* 0x00000000001e7882 */ /* 0x000fe20000000000 */
[----:B------:R-:W-:Y:S01]  /*1c20*/  UMOV UR31, 0x4410010 ;  /* 0x04410010001f7882 */ /* 0x000fe20000000000 */
[----:B------:R2:W-:Y:S01]  /*1c30*/  UTCHMMA gdesc[UR24], gdesc[UR20], tmem[UR32], tmem[UR8], idesc[UR9], UPT ;  /* 0x00ff0814180075ea */ /* 0x0005e2000b800020 */
        /* <DEDUP_REMOVED lines=12> */
[----:B------:R2:W-:Y:S01]  /*1d00*/  UTCHMMA gdesc[UR54], gdesc[UR42], tmem[UR32], tmem[UR62], idesc[UR63], UPT ;  /* 0x00ff3e2a360075ea */ /* 0x0005e2000b800020 */
[----:B------:R2:W-:Y:S01]  /*1d10*/  UTCHMMA gdesc[UR56], gdesc[UR44], tmem[UR32], tmem[UR64], idesc[UR65], UPT ;  /* 0x00ff402c380075ea */ /* 0x0005e2000b800020 */
[----:B------:R-:W-:Y:S01]  /*1d20*/  NOP ;  /* 0x0000000000007918 */ /* 0x000fe20000000000 */
.L_x_55:
[----:B------:R-:W-:Y:S01]  /*1d30*/  ELECT P0, URZ, PT ;  /* 0x0000000000ff782f */ /* 0x000fe20003800000 */
[----:B--2---:R-:W-:-:S03]  /*1d40*/  UIADD3 UR4, UPT, UPT, UR14, 0x14010, URZ ;  /* 0x000140100e047890 */ /* 0x004fc6000fffe0ff */
[----:B------:R-:W-:Y:S01]  /*1d50*/  ISETP.LT.U32.AND P0, PT, R68, 0x20, P0 ;  /* 0x000000204400780c */ /* 0x000fe20000701070 */
[----:B------:R-:W-:-:S12]  /*1d60*/  UMOV UR5, URZ ;  /* 0x000000ff00057c82 */ /* 0x000fd80008000000 */
[----:B------:R-:W-:Y:S01]  /*1d70*/  VOTEU.ANY UP0, P0 ;  /* 0x0000000000ff7886 */ /* 0x000fe20000000100 */
[----:B------:R-:W-:Y:S01]  /*1d80*/  VOTEU.ANY UP1, P0 ;  /* 0x0000000000ff7886 */ /* 0x000fe20000020100 */
[----:B------:R-:W-:-:S03]  /*1d90*/  ISETP.GE.U32.AND P0, PT, R10, 0x81, PT ;  /* 0x000000810a00780c */ /* 0x000fc60003f06070 */
[----:B------:R-:W-:Y:S02]  /*1da0*/  @UP0 UMOV UR8, UR4 ;  /* 0x0000000400080c82 */ /* 0x000fe40008000000 */
[----:B------:R2:W-:Y:S01]  /*1db0*/  @UP1 UTCBAR [UR8], URZ ;  /* 0x000000ff080013e9 */ /* 0x0005e200080000ff */
[----:B------:R-:W-:Y:S06]  /*1dc0*/  BAR.SYNC.DEFER_BLOCKING 0x0 ;  /* 0x0000000000007b1d */ /* 0x000fec0000010000 */
[----:B------:R-:W3:Y:S02]  /*1dd0*/  SYNCS.PHASECHK.TRANS64.TRYWAIT P1, [UR14+0x14010], RZ ;  /* 0x014010ffff0075a7 */ /* 0x000ee4000802110e */
[----:B--23--:R-:W-:Y:S05]  /*1de0*/  @!P1 BRA `(.L_x_56) ;  /* 0x0000000c00349947 */ /* 0x00cfea0003800000 */
.L_x_67:
[----:B------:R-:W-:Y:S05]  /*1df0*/  @!P0 BRA `(.L_x_53) ;  /* 0x0000000400248947 */ /* 0x000fea0003800000 */
[----:B------:R-:W-:Y:S01]  /*1e00*/  IMAD.MOV.U32 R2, RZ, RZ, 0x1 ;  /* 0x00000001ff027424 */ /* 0x000fe200078e00ff */
[----:B------:R-:W2:Y:S01]  /*1e10*/  LDCU UR33, c[0x0][0x3a0] ;  /* 0x00007400ff2177ac */ /* 0x000ea20008000800 */
[----:B------:R-:W-:-:S05]  /*1e20*/  UMOV UR31, 0x80 ;  /* 0x00000080001f7882 */ /* 0x000fca0000000000 */
.L_x_60:
[----:B------:R-:W-:Y:S01]  /*1e30*/  BAR.SYNC.DEFER_BLOCKING 0x0 ;  /* 0x0000000000007b1d */ /* 0x000fe20000010000 */
[----:B------:R-:W-:Y:S01]  /*1e40*/  ELECT P1, URZ, PT ;  /* 0x0000000000ff782f */ /* 0x000fe20003820000 */
[----:B------:R-:W-:Y:S01]  /*1e50*/  @!P3 IMAD.MOV.U32 R3, RZ, RZ, 0x14000 ;  /* 0x00014000ff03b424 */ /* 0x000fe200078e00ff */
[----:B------:R-:W-:Y:S02]  /*1e60*/  ULOP3.LUT UR10, UR18, 0x1, URZ, 0xc0, !UPT ;  /* 0x00000001120a7892 */ /* 0x000fe4000f8ec0ff */
[C---:B------:R-:W-:Y:S02]  /*1e70*/  ISETP.LT.U32.AND P1, PT, R68.reuse, 0x40, P1 ;  /* 0x000000404400780c */ /* 0x040fe40000f21070 */
[----:B------:R-:W-:Y:S01]  /*1e80*/  ELECT P0, URZ, PT ;  /* 0x0000000000ff782f */ /* 0x000fe20003800000 */
[----:B------:R-:W-:Y:S02]  /*1e90*/  ULEA UR8, UR10, UR14, 0xd ;  /* 0x0000000e0a087291 */ /* 0x000fe4000f8e68ff */
[----:B------:R-:W-:Y:S01]  /*1ea0*/  ULEA UR10, UR10, UR31, 0x6 ;  /* 0x0000001f0a0a7291 */ /* 0x000fe2000f8e30ff */
[----:B------:R-:W-:Y:S01]  /*1eb0*/  ISETP.LT.U32.AND P0, PT, R68, 0x80, P0 ;  /* 0x000000804400780c */ /* 0x000fe20000701070 */
[----:B------:R-:W-:-:S04]  /*1ec0*/  ULOP3.LUT UR19, UR18, 0x3, URZ, 0xc0, !UPT ;  /* 0x0000000312137892 */ /* 0x000fc8000f8ec0ff */
[----:B------:R-:W-:Y:S02]  /*1ed0*/  ULEA UR28, UR19, UR14, 0xe ;  /* 0x0000000e131c7291 */ /* 0x000fe4000f8e70ff */
[----:B------:R-:W-:Y:S01]  /*1ee0*/  VOTEU.ANY UP0, P1 ;  /* 0x0000000000ff7886 */ /* 0x000fe20000800100 */
[----:B------:R-:W-:-:S04]  /*1ef0*/  ULEA UR30, UR19, UR15, 0x6 ;  /* 0x0000000f131e7291 */ /* 0x000fc8000f8e30ff */
[----:B------:R-:W-:Y:S01]  /*1f00*/  @UP0 UIADD3 UR8, UPT, UPT, UR8, 0x10000, URZ ;  /* 0x0001000008080890 */ /* 0x000fe2000fffe0ff */
[----:B------:R3:W-:Y:S01]  /*1f10*/  @!P3 SYNCS.ARRIVE.TRANS64 RZ, [UR14+0x14000], R3 ;  /* 0x01400003ffffb9a7 */ /* 0x0007e2000800000e */
[----:B------:R-:W-:Y:S01]  /*1f20*/  @UP0 UIADD3 UR9, UPT, UPT, UR14, 0x14000, URZ ;  /* 0x000140000e090890 */ /* 0x000fe2000fffe0ff */
[----:B------:R-:W-:Y:S01]  /*1f30*/  VOTEU.ANY UP0, P1 ;  /* 0x0000000000ff7886 */ /* 0x000fe20000800100 */
[----:B------:R-:W-:Y:S01]  /*1f40*/  BAR.SYNC.DEFER_BLOCKING 0x0 ;  /* 0x0000000000007b1d */ /* 0x000fe20000010000 */
[----:B---3--:R-:W-:-:S05]  /*1f50*/  IMAD.U32 R3, R2, -0x80000000, RZ ;  /* 0x8000000002037824 */ /* 0x008fca00078e00ff */
[----:B------:R-:W-:-:S05]  /*1f60*/  VOTEU.ANY UP1, P0 ;  /* 0x0000000000ff7886 */ /* 0x000fca0000020100 */
[----:B------:R-:W-:Y:S01]  /*1f70*/  @UP1 UIADD3 UR29, UPT, UPT, UR14, 0x14000, URZ ;  /* 0x000140000e1d1890 */ /* 0x000fe2000fffe0ff */
[----:B------:R-:W-:Y:S01]  /*1f80*/  VOTEU.ANY UP1, P0 ;  /* 0x0000000000ff7886 */ /* 0x000fe20000020100 */
[----:B------:R3:W-:Y:S01]  /*1f90*/  @UP0 UTMALDG.2D [UR8], [UR6] ;  /* 0x00000008060005b4 */ /* 0x0007e20008008000 */
[----:B------:R-:W-:Y:S01]  /*1fa0*/  UISETP.NE.U32.AND UP0, UPT, UR18, URZ, UPT ;  /* 0x000000ff1200728c */ /* 0x000fe2000bf05070 */
[----:B------:R5:W-:Y:S06]  /*1fb0*/  MEMBAR.ALL.CTA ;  /* 0x0000000000007992 */ /* 0x000bec0000008000 */
[----:B-----5:R-:W5:Y:S02]  /*1fc0*/  FENCE.VIEW.ASYNC.S ;  /* 0x00000000000073c6 */ /* 0x020f640000000000 */
[----:B-----5:R-:W-:Y:S06]  /*1fd0*/  BAR.SYNC.DEFER_BLOCKING 0x0 ;  /* 0x0000000000007b1d */ /* 0x020fec0000010000 */
[----:B------:R3:W-:Y:S02]  /*1fe0*/  @UP1 UTMALDG.2D [UR28], [UR12] ;  /* 0x0000001c0c0015b4 */ /* 0x0007e40008008000 */
[----:B------:R-:W-:Y:S06]  /*1ff0*/  BAR.SYNC.DEFER_BLOCKING 0x0 ;  /* 0x0000000000007b1d */ /* 0x000fec0000010000 */
[----:B------:R-:W5:Y:S02]  /*2000*/  SYNCS.PHASECHK.TRANS64.TRYWAIT P0, [UR14+0x14000], R3 ;  /* 0x01400003ff0075a7 */ /* 0x000f64000800110e */
[----:B---3-5:R-:W-:Y:S05]  /*2010*/  @!P0 BRA `(.L_x_57) ;  /* 0x0000000800b48947 */ /* 0x028fea0003800000 */
.L_x_68:
[----:B------:R-:W-:Y:S05]  /*2020*/  BRA.U UP0, `(.L_x_58) ;  /* 0x0000000100647547 */ /* 0x000fea000b800000 */
[----:B------:R-:W-:Y:S01]  /*2030*/  UMOV UR8, 0x0 ;  /* 0x0000000000087882 */ /* 0x000fe20000000000 */
[----:B------:R-:W-:Y:S01]  /*2040*/  UMOV UR9, 0x4410010 ;  /* 0x0441001000097882 */ /* 0x000fe20000000000 */
[----:B------:R-:W-:Y:S01]  /*2050*/  UMOV UR28, 0x0 ;  /* 0x00000000001c7882 */ /* 0x000fe20000000000 */
[----:B------:R-:W-:Y:S01]  /*2060*/  UMOV UR29, 0x4410010 ;  /* 0x04410010001d7882 */ /* 0x000fe20000000000 */
        /* <DEDUP_REMOVED lines=21> */
.L_x_58:
[----:B------:R-:W-:-:S04]  /*21c0*/  ELECT P0, URZ, PT ;  /* 0x0000000000ff782f */ /* 0x000fc80003800000 */
[----:B------:R-:W-:-:S13]  /*21d0*/  ISETP.LT.U32.AND P0, PT, R68, 0x20, P0 ;  /* 0x000000204400780c */ /* 0x000fda0000701070 */
[----:B------:R-:W-:Y:S01]  /*21e0*/  VOTEU.ANY UP0, P0 ;  /* 0x0000000000ff7886 */ /* 0x000fe20000000100 */
[----:B------:R-:W-:-:S04]  /*21f0*/  VOTEU.ANY UP1, P0 ;  /* 0x0000000000ff7886 */ /* 0x000fc80000020100 */
[----:B---3--:R-:W-:Y:S02]  /*2200*/  @UP0 UMOV UR8, UR4 ;  /* 0x0000000400080c82 */ /* 0x008fe40008000000 */
[----:B------:R3:W-:Y:S01]  /*2210*/  @UP1 UTCBAR [UR8], URZ ;  /* 0x000000ff080013e9 */ /* 0x0007e200080000ff */
[----:B------:R-:W-:Y:S06]  /*2220*/  BAR.SYNC.DEFER_BLOCKING 0x0 ;  /* 0x0000000000007b1d */ /* 0x000fec0000010000 */
[----:B------:R-:W5:Y:S02]  /*2230*/  SYNCS.PHASECHK.TRANS64.TRYWAIT P0, [UR14+0x14010], R3 ;  /* 0x01401003ff0075a7 */ /* 0x000f64000800110e */
[----:B---3-5:R-:W-:Y:S05]  /*2240*/  @!P0 BRA `(.L_x_59) ;  /* 0x0000000800348947 */ /* 0x028fea0003800000 */
.L_x_69:
[----:B------:R-:W-:Y:S01]  /*2250*/  UIADD3 UR31, UPT, UPT, UR31, 0x80, URZ ;  /* 0x000000801f1f7890 */ /* 0x000fe2000fffe0ff */
[----:B------:R-:W-:-:S03]  /*2260*/  LOP3.LUT R2, R2, 0x1, RZ, 0x3c, !PT ;  /* 0x0000000102027812 */ /* 0x000fc600078e3cff */
[----:B--2---:R-:W-:-:S09]  /*2270*/  UISETP.GE.AND UP0, UPT, UR31, UR33, UPT ;  /* 0x000000211f00728c */ /* 0x004fd2000bf06270 */
[----:B------:R-:W-:Y:S05]  /*2280*/  BRA.U !UP0, `(.L_x_60) ;  /* 0xfffffff908e87547 */ /* 0x000fea000b83ffff */
.L_x_53:
[----:B---3-5:R-:W-:Y:S06]  /*2290*/  BAR.SYNC.DEFER_BLOCKING 0x0 ;  /* 0x0000000000007b1d */ /* 0x028fec0000010000 */
[----:B------:R-:W-:Y:S04]  /*22a0*/  BSSY.RECONVERGENT B4, `(.L_x_61) ;  /* 0x0000004000047945 */ /* 0x000fe80003800200 */
[----:B------:R-:W-:Y:S05]  /*22b0*/  @P3 BRA `(.L_x_62) ;  /* 0x0000000000083947 */ /* 0x000fea0003800000 */
[----:B------:R-:W3:Y:S02]  /*22c0*/  SYNCS.CCTL.IV [UR14+0x14000] ;  /* 0x01400000ff0079b1 */ /* 0x000ee4000800000e */
[----:B---3--:R-:W3:Y:S02]  /*22d0*/  SYNCS.CCTL.IV [UR14+0x14010] ;  /* 0x01401000ff0079b1 */ /* 0x008ee4000800000e */
.L_x_62:
[----:B--2---:R-:W-:Y:S05]  /*22e0*/  BSYNC.RECONVERGENT B4 ;  /* 0x0000000000047941 */ /* 0x004fea0003800200 */
.L_x_61:
[----:B------:R-:W-:Y:S01]  /*22f0*/  ULOP3.LUT UR5, UR18, 0x3, URZ, 0xc0, !UPT ;  /* 0x0000000312057892 */ /* 0x000fe2000f8ec0ff */
[C---:B------:R-:W-:Y:S01]  /*2300*/  IMAD.SHL.U32 R4, R0.reuse, 0x80, RZ ;  /* 0x0000008000047824 */ /* 0x040fe200078e00ff */
[----:B------:R-:W-:Y:S01]  /*2310*/  USHF.L.U32 UR18, UR18, 0x5, URZ ;  /* 0x0000000512127899 */ /* 0x000fe200080006ff */
[C---:B------:R-:W-:Y:S01]  /*2320*/  IMAD.SHL.U32 R2, R0.reuse, 0x40, RZ ;  /* 0x0000004000027824 */ /* 0x040fe200078e00ff */
[----:B------:R-:W-:Y:S01]  /*2330*/  ULEA UR4, UR5, UR32, 0x15 ;  /* 0x0000002005047291 */ /* 0x000fe2000f8ea8ff */
[C---:B------:R-:W-:Y:S01]  /*2340*/  IMAD.SHL.U32 R3, R0.reuse, 0x10, RZ ;  /* 0x0000001000037824 */ /* 0x040fe200078e00ff */
[----:B------:R-:W-:Y:S01]  /*2350*/  ULOP3.LUT UR18, UR18, 0x80, URZ, 0xc0, !UPT ;  /* 0x0000008012127892 */ /* 0x000fe2000f8ec0ff */
[----:B------:R-:W-:Y:S01]  /*2360*/  IMAD.SHL.U32 R0, R0, 0x200, RZ ;  /* 0x0000020000007824 */ /* 0x000fe200078e00ff */
[----:B------:R-:W-:Y:S02]  /*2370*/  LOP3.LUT R5, R4, 0x4780, RZ, 0xc0, !PT ;  /* 0x0000478004057812 */ /* 0x000fe400078ec0ff */
[----:B------:R-:W-:-:S02]  /*2380*/  ELECT P0, URZ, PT ;  /* 0x0000000000ff782f */ /* 0x000fc40003800000 */
[----:B------:R-:W-:Y:S01]  /*2390*/  LOP3.LUT R2, R2, 0x1800, RZ, 0xc0, !PT ;  /* 0x0000180002027812 */ /* 0x000fe200078ec0ff */
[----:B------:R-:W-:Y:S01]  /*23a0*/  UIADD3 UR4, UPT, UPT, UR4, UR18, URZ ;  /* 0x0000001204047290 */ /* 0x000fe2000fffe0ff */
[----:B------:R-:W-:Y:S01]  /*23b0*/  LOP3.LUT R5, R5, 0x2000, R0, 0xf8, !PT ;  /* 0x0000200005057812 */ /* 0x000fe200078ef800 */
[----:B------:R-:W-:Y:S01]  /*23c0*/  UMOV UR6, UR11 ;  /* 0x0000000b00067c82 */ /* 0x000fe20008000000 */
[----:B------:R-:W-:Y:S02]  /*23d0*/  LOP3.LUT R2, R2, 0x70, R3, 0xf8, !PT ;  /* 0x0000007002027812 */ /* 0x000fe400078ef803 */
[----:B------:R-:W-:Y:S02]  /*23e0*/  ISETP.LT.U32.AND P0, PT, R68, 0x80, P0 ;  /* 0x000000804400780c */ /* 0x000fe40000701070 */
[----:B------:R-:W-:Y:S02]  /*23f0*/  LOP3.LUT R2, R5, R2, RZ, 0xfc, !PT ;  /* 0x0000000205027212 */ /* 0x000fe400078efcff */
[----:B----4-:R-:W-:Y:S01]  /*2400*/  LDTM.16dp32bit_t0_t15.x64 R4, tmem[UR4] ;  /* 0x00000004000479ee */ /* 0x010fe20008b00000 */
[----:B------:R-:W2:Y:S01]  /*2410*/  LDTM.16dp32bit_t16_t31.x64 R4, tmem[UR4+0x40] ;  /* 0x00004004000479ee */ /* 0x000ea20008b20000 */
[----:B------:R-:W-:Y:S01]  /*2420*/  NOP ;  /* 0x0000000000007918 */ /* 0x000fe20000000000 */
[C---:B------:R-:W-:Y:S01]  /*2430*/  LOP3.LUT R0, R2.reuse, 0x10, RZ, 0x3c, !PT ;  /* 0x0000001002007812 */ /* 0x040fe200078e3cff */
[----:B------:R-:W-:Y:S01]  /*2440*/  ULEA UR4, UR5, UR14, 0xd ;  /* 0x0000000e05047291 */ /* 0x000fe2000f8e68ff */
[----:B------:R-:W-:Y:S01]  /*2450*/  LOP3.LUT R3, R2, 0x20, RZ, 0x3c, !PT ;  /* 0x0000002002037812 */ /* 0x000fe200078e3cff */
[----:B------:R-:W-:-:S03]  /*2460*/  ULEA UR5, UR5, UR15, 0x6 ;  /* 0x0000000f05057291 */ /* 0x000fc6000f8e30ff */
[----:B--2---:R-:W-:Y:S01]  /*2470*/  VOTEU.ANY UP1, P0 ;  /* 0x0000000000ff7886 */ /* 0x004fe20000020100 */
[----:B------:R-:W-:Y:S01]  /*2480*/  VOTEU.ANY UP0, P0 ;  /* 0x0000000000ff7886 */ /* 0x000fe20000000100 */
[----:B------:R-:W-:Y:S02]  /*2490*/  F2FP.F16.F32.PACK_AB R4, R5, R4 ;  /* 0x000000040504723e */ /* 0x000fe400000000ff */
[----:B------:R-:W-:Y:S02]  /*24a0*/  F2FP.F16.F32.PACK_AB R5, R7, R6 ;  /* 0x000000060705723e */ /* 0x000fe400000000ff */
[----:B------:R-:W-:Y:S02]  /*24b0*/  F2FP.F16.F32.PACK_AB R12, R13, R12 ;  /* 0x0000000c0d0c723e */ /* 0x000fe400000000ff */
[----:B------:R-:W-:Y:S02]  /*24c0*/  F2FP.F16.F32.PACK_AB R6, R9, R8 ;  /* 0x000000080906723e */ /* 0x000fe400000000ff */
[----:B------:R-:W-:-:S02]  /*24d0*/  F2FP.F16.F32.PACK_AB R7, R11, R10 ;  /* 0x0000000a0b07723e */ /* 0x000fc400000000ff */
[----:B------:R-:W-:Y:S02]  /*24e0*/  F2FP.F16.F32.PACK_AB R13, R15, R14 ;  /* 0x0000000e0f0d723e */ /* 0x000fe400000000ff */
[----:B------:R-:W-:Y:S01]  /*24f0*/  F2FP.F16.F32.PACK_AB R20, R21, R20 ;  /* 0x000000141514723e */ /* 0x000fe200000000ff */
[----:B---3--:R2:W-:Y:S01]  /*2500*/  STS.128 [R2+UR14], R4 ;  /* 0x0000000402007988 */ /* 0x0085e20008000c0e */
[----:B------:R-:W-:Y:S02]  /*2510*/  F2FP.F16.F32.PACK_AB R14, R17, R16 ;  /* 0x00000010110e723e */ /* 0x000fe400000000ff */
[----:B------:R-:W-:Y:S02]  /*2520*/  F2FP.F16.F32.PACK_AB R15, R19, R18 ;  /* 0x00000012130f723e */ /* 0x000fe400000000ff */
[----:B------:R-:W-:Y:S02]  /*2530*/  F2FP.F16.F32.PACK_AB R21, R23, R22 ;  /* 0x000000161715723e */ /* 0x000fe400000000ff */
[----:B------:R-:W-:Y:S01]  /*2540*/  F2FP.F16.F32.PACK_AB R28, R29, R28 ;  /* 0x0000001c1d1c723e */ /* 0x000fe200000000ff */
[----:B------:R2:W-:Y:S01]  /*2550*/  STS.128 [R0+UR14], R12 ;  /* 0x0000000c00007988 */ /* 0x0005e20008000c0e */
[----:B------:R-:W-:-:S02]  /*2560*/  F2FP.F16.F32.PACK_AB R22, R25, R24 ;  /* 0x000000181916723e */ /* 0x000fc400000000ff */
[----:B------:R-:W-:Y:S02]  /*2570*/  F2FP.F16.F32.PACK_AB R23, R27, R26 ;  /* 0x0000001a1b17723e */ /* 0x000fe400000000ff */
[----:B------:R-:W-:Y:S02]  /*2580*/  F2FP.F16.F32.PACK_AB R29, R31, R30 ;  /* 0x0000001e1f1d723e */ /* 0x000fe400000000ff */
[----:B------:R-:W-:Y:S01]  /*2590*/  F2FP.F16.F32.PACK_AB R36, R37, R36 ;  /* 0x000000242524723e */ /* 0x000fe200000000ff */
[----:B------:R2:W-:Y:S01]  /*25a0*/  STS.128 [R3+UR14], R20 ;  /* 0x0000001403007988 */ /* 0x0005e20008000c0e */
[----:B------:R-:W-:Y:S02]  /*25b0*/  F2FP.F16.F32.PACK_AB R30, R33, R32 ;  /* 0x00000020211e723e */ /* 0x000fe400000000ff */
[----:B------:R-:W-:Y:S02]  /*25c0*/  F2FP.F16.F32.PACK_AB R31, R35, R34 ;  /* 0x00000022231f723e */ /* 0x000fe400000000ff */
[----:B------:R-:W-:-:S02]  /*25d0*/  F2FP.F16.F32.PACK_AB R37, R39, R38 ;  /* 0x000000262725723e */ /* 0x000fc400000000ff */
[----:B------:R-:W-:Y:S02]  /*25e0*/  F2FP.F16.F32.PACK_AB R44, R45, R44 ;  /* 0x0000002c2d2c723e */ /* 0x000fe400000000ff */
[----:B------:R-:W-:Y:S02]  /*25f0*/  LOP3.LUT R8, R2, 0x30, RZ, 0x3c, !PT ;  /* 0x0000003002087812 */ /* 0x000fe400078e3cff */
[----:B------:R-:W-:Y:S02]  /*2600*/  F2FP.F16.F32.PACK_AB R38, R41, R40 ;  /* 0x000000282926723e */ /* 0x000fe400000000ff */
[----:B------:R-:W-:Y:S01]  /*2610*/  F2FP.F16.F32.PACK_AB R39, R43, R42 ;  /* 0x0000002a2b27723e */ /* 0x000fe200000000ff */
[----:B------:R2:W-:Y:S01]  /*2620*/  STS.128 [R8+UR14], R28 ;  /* 0x0000001c08007988 */ /* 0x0005e20008000c0e */
[----:B------:R-:W-:Y:S02]  /*2630*/  F2FP.F16.F32.PACK_AB R45, R47, R46 ;  /* 0x0000002e2f2d723e */ /* 0x000fe400000000ff */
[----:B------:R-:W-:-:S02]  /*2640*/  F2FP.F16.F32.PACK_AB R52, R53, R52 ;  /* 0x000000343534723e */ /* 0x000fc400000000ff */
[C---:B------:R-:W-:Y:S02]  /*2650*/  LOP3.LUT R9, R2.reuse, 0x40, RZ, 0x3c, !PT ;  /* 0x0000004002097812 */ /* 0x040fe400078e3cff */
[----:B------:R-:W-:Y:S02]  /*2660*/  F2FP.F16.F32.PACK_AB R46, R49, R48 ;  /* 0x00000030312e723e */ /* 0x000fe400000000ff */
[----:B------:R-:W-:Y:S01]  /*2670*/  F2FP.F16.F32.PACK_AB R47, R51, R50 ;  /* 0x00000032332f723e */ /* 0x000fe200000000ff */
[----:B------:R2:W-:Y:S01]  /*2680*/  STS.128 [R9+UR14], R36 ;  /* 0x0000002409007988 */ /* 0x0005e20008000c0e */
[----:B------:R-:W-:Y:S02]  /*2690*/  F2FP.F16.F32.PACK_AB R53, R55, R54 ;  /* 0x000000363735723e */ /* 0x000fe400000000ff */
[----:B------:R-:W-:Y:S02]  /*26a0*/  F2FP.F16.F32.PACK_AB R60, R61, R60 ;  /* 0x0000003c3d3c723e */ /* 0x000fe400000000ff */
[----:B------:R-:W-:-:S02]  /*26b0*/  LOP3.LUT R10, R2, 0x50, RZ, 0x3c, !PT ;  /* 0x00000050020a7812 */ /* 0x000fc400078e3cff */
[----:B------:R-:W-:Y:S02]  /*26c0*/  F2FP.F16.F32.PACK_AB R54, R57, R56 ;  /* 0x000000383936723e */ /* 0x000fe400000000ff */
[----:B------:R-:W-:Y:S01]  /*26d0*/  F2FP.F16.F32.PACK_AB R55, R59, R58 ;  /* 0x0000003a3b37723e */ /* 0x000fe200000000ff */
[----:B------:R2:W-:Y:S01]  /*26e0*/  STS.128 [R10+UR14], R44 ;  /* 0x0000002c0a007988 */ /* 0x0005e20008000c0e */
[----:B------:R-:W-:Y:S02]  /*26f0*/  F2FP.F16.F32.PACK_AB R61, R63, R62 ;  /* 0x0000003e3f3d723e */ /* 0x000fe400000000ff */
[C---:B------:R-:W-:Y:S02]  /*2700*/  LOP3.LUT R11, R2.reuse, 0x60, RZ, 0x3c, !PT ;  /* 0x00000060020b7812 */ /* 0x040fe400078e3cff */
[----:B------:R-:W-:Y:S02]  /*2710*/  F2FP.F16.F32.PACK_AB R62, R65, R64 ;  /* 0x00000040413e723e */ /* 0x000fe400000000ff */
[----:B------:R-:W-:Y:S01]  /*2720*/  F2FP.F16.F32.PACK_AB R63, R67, R66 ;  /* 0x00000042433f723e */ /* 0x000fe200000000ff */
[----:B------:R2:W-:Y:S01]  /*2730*/  STS.128 [R11+UR14], R52 ;  /* 0x000000340b007988 */ /* 0x0005e20008000c0e */
[----:B------:R-:W-:-:S05]  /*2740*/  LOP3.LUT R16, R2, 0x70, RZ, 0x3c, !PT ;  /* 0x0000007002107812 */ /* 0x000fca00078e3cff */
[----:B------:R2:W-:Y:S01]  /*2750*/  STS.128 [R16+UR14], R60 ;  /* 0x0000003c10007988 */ /* 0x0005e20008000c0e */
[----:B------:R3:W-:Y:S06]  /*2760*/  MEMBAR.ALL.CTA ;  /* 0x0000000000007992 */ /* 0x0007ec0000008000 */
[----:B---3--:R-:W3:Y:S02]  /*2770*/  FENCE.VIEW.ASYNC.S ;  /* 0x00000000000073c6 */ /* 0x008ee40000000000 */
[----:B---3--:R-:W-:Y:S06]  /*2780*/  BAR.SYNC.DEFER_BLOCKING 0x0 ;  /* 0x0000000000007b1d */ /* 0x008fec0000010000 */
[----:B------:R2:W-:Y:S01]  /*2790*/  @UP1 UTMASTG.2D [UR4], [UR16] ;  /* 0x00000004100013b5 */ /* 0x0005e20008008000 */
[----:B------:R0:W-:Y:S01]  /*27a0*/  UTMACMDFLUSH ;  /* 0x00000000000079b7 */ /* 0x0001e20000000000 */
[----:B------:R-:W-:-:S04]  /*27b0*/  DEPBAR.LE SB0, 0x0 ;  /* 0x000080000000791a */ /* 0x000fc80000000000 */
[----:B------:R-:W-:Y:S08]  /*27c0*/  BAR.SYNC.DEFER_BLOCKING 0x0 ;  /* 0x0000000000007b1d */ /* 0x000ff00000010000 */
[----:B------:R-:W-:Y:S06]  /*27d0*/  BAR.SYNC.DEFER_BLOCKING 0x0 ;  /* 0x0000000000007b1d */ /* 0x000fec0000010000 */
[----:B--2---:R-:W-:Y:S05]  /*27e0*/  @P2 BRA `(.L_x_63) ;  /* 0x0000000000a02947 */ /* 0x004fea0003800000 */
[----:B------:R-:W2:Y:S01]  /*27f0*/  S2UR UR5, SR_CgaCtaId ;  /* 0x00000000000579c3 */ /* 0x000ea20000008800 */
[----:B------:R-:W-:Y:S01]  /*2800*/  NOP ;  /* 0x0000000000007918 */ /* 0x000fe20000000000 */
[----:B------:R-:W-:Y:S01]  /*2810*/  UMOV UR4, 0x50 ;  /* 0x0000005000047882 */ /* 0x000fe20000000000 */
[----:B------:R-:W-:Y:S02]  /*2820*/  IMAD.U32 R0, RZ, RZ, UR32 ;  /* 0x00000020ff007e24 */ /* 0x000fe4000f8e00ff */
[----:B------:R-:W-:Y:S02]  /*2830*/  IMAD.MOV.U32 R3, RZ, RZ, 0xff ;  /* 0x000000ffff037424 */ /* 0x000fe400078e00ff */
[----:B------:R-:W-:Y:S01]  /*2840*/  IMAD.MOV.U32 R7, RZ, RZ, 0x1 ;  /* 0x00000001ff077424 */ /* 0x000fe200078e00ff */
[----:B------:R-:W-:-:S04]  /*2850*/  LOP3.LUT R0, R0, 0xffff, RZ, 0xc0, !PT ;  /* 0x0000ffff00007812 */ /* 0x000fc800078ec0ff */
[----:B------:R-:W-:-:S05]  /*2860*/  SHF.R.U32.HI R0, RZ, 0x5, R0 ;  /* 0x00000005ff007819 */ /* 0x000fca0000011600 */
[----:B------:R-:W-:Y:S01]  /*2870*/  VIADD R2, R0, 0x10 ;  /* 0x0000001000027836 */ /* 0x000fe20000000000 */
[----:B------:R-:W-:Y:S01]  /*2880*/  SHF.L.U32 R0, R3, R0, RZ ;  /* 0x0000000003007219 */ /* 0x000fe200000006ff */
[----:B--2---:R-:W-:-:S03]  /*2890*/  ULEA UR6, UR5, UR4, 0x18 ;  /* 0x0000000405067291 */ /* 0x004fc6000f8ec0ff */
[----:B------:R-:W-:-:S04]  /*28a0*/  SHF.L.U32 R3, R7, R2, RZ ;  /* 0x0000000207037219 */ /* 0x000fc800000006ff */
[----:B------:R-:W-:Y:S02]  /*28b0*/  LOP3.LUT R0, R3, R0, RZ, 0xfc, !PT ;  /* 0x0000000003007212 */ /* 0x000fe400078efcff */
[----:B------:R-:W2:Y:S02]  /*28c0*/  LDS R5, [UR6] ;  /* 0x00000006ff057984 */ /* 0x000ea40008000800 */
[C---:B------:R-:W-:Y:S02]  /*28d0*/  LOP3.LUT R2, R0.reuse, 0xffff, RZ, 0xc0, !PT ;  /* 0x0000ffff00027812 */ /* 0x040fe400078ec0ff */
[----:B--2---:R-:W-:-:S04]  /*28e0*/  LOP3.LUT R3, R0, 0xffff, R5, 0x80, !PT ;  /* 0x0000ffff00037812 */ /* 0x004fc800078e8005 */
[----:B------:R-:W-:-:S13]  /*28f0*/  ISETP.NE.AND P0, PT, R3, R2, PT ;  /* 0x000000020300720c */ /* 0x000fda0003f05270 */
[----:B------:R-:W-:Y:S05]  /*2900*/  @P0 BRA `(.L_x_64) ;  /* 0x0000000000500947 */ /* 0x000fea0003800000 */
[----:B------:R-:W-:Y:S02]  /*2910*/  SHF.R.U32.HI R5, RZ, 0x10, R5 ;  /* 0x00000010ff057819 */ /* 0x000fe40000011605 */
[----:B------:R-:W-:-:S04]  /*2920*/  SHF.R.U32.HI R2, RZ, 0x10, R0 ;  /* 0x00000010ff027819 */ /* 0x000fc80000011600 */
[----:B------:R-:W-:-:S04]  /*2930*/  LOP3.LUT R5, R5, R2, RZ, 0xc0, !PT ;  /* 0x0000000205057212 */ /* 0x000fc800078ec0ff */
[----:B------:R-:W-:-:S13]  /*2940*/  ISETP.NE.AND P0, PT, R5, R2, PT ;  /* 0x000000020500720c */ /* 0x000fda0003f05270 */
[----:B------:R-:W-:Y:S05]  /*2950*/  @P0 BRA `(.L_x_65) ;  /* 0x0000000000300947 */ /* 0x000fea0003800000 */
[----:B------:R-:W-:Y:S01]  /*2960*/  R2UR UR4, R0 ;  /* 0x00000000000472ca */ /* 0x000fe200000e0000 */
[----:B------:R-:W-:Y:S01]  /*2970*/  VOTEU.ANY UR5, UPT, PT ;  /* 0x0000000000057886 */ /* 0x000fe200038e0100 */
[----:B------:R-:W2:Y:S01]  /*2980*/  S2R R0, SR_LANEID ;  /* 0x0000000000007919 */ /* 0x000ea20000000000 */
[----:B------:R-:W-:-:S10]  /*2990*/  UFLO.U32 UR5, UR5 ;  /* 0x00000005000572bd */ /* 0x000fd400080e0000 */
[----:B------:R-:W-:-:S06]  /*29a0*/  ULOP3.LUT UR4, URZ, UR4, URZ, 0x33, !UPT ;  /* 0x00000004ff047292 */ /* 0x000fcc000f8e33ff */
[----:B------:R-:W-:-:S04]  /*29b0*/  IMAD.U32 R2, RZ, RZ, UR4 ;  /* 0x00000004ff027e24 */ /* 0x000fc8000f8e00ff */
[----:B------:R-:W3:Y:S02]  /*29c0*/  REDUX UR7, R2 ;  /* 0x00000000020773c4 */ /* 0x000ee40000000000 */
[----:B------:R4:W-:Y:S01]  /*29d0*/  UTCATOMSWS.AND URZ, UR4 ;  /* 0x0000000400ff79e3 */ /* 0x0009e20008000000 */
[----:B--2---:R-:W-:Y:S01]  /*29e0*/  ISETP.EQ.U32.AND P0, PT, R0, UR5, PT ;  /* 0x0000000500007c0c */ /* 0x004fe2000bf02070 */
[----:B---3--:R-:W-:-:S12]  /*29f0*/  IMAD.U32 R0, RZ, RZ, UR7 ;  /* 0x00000007ff007e24 */ /* 0x008fd8000f8e00ff */
[----:B------:R4:W-:Y:S01]  /*2a00*/  @P0 ATOMS.AND RZ, [UR6], R0 ;  /* 0x00000000ffff098c */ /* 0x0009e2000a800006 */
[----:B------:R-:W-:Y:S05]  /*2a10*/  BRA `(.L_x_63) ;  /* 0x0000000000147947 */ /* 0x000fea0003800000 */
.L_x_65:
[----:B------:R-:W-:-:S07]  /*2a20*/  MOV R2, 0x2a40 ;  /* 0x00002a4000027802 */ /* 0x000fce0000000f00 */
[----:B-1----:R-:W-:Y:S05]  /*2a30*/  CALL.REL.NOINC `($__internal_0_$__cuda_sm10x_tcgen05_guardrail_trap_col_being_dealloced_not_returned_by_alloc) ;  /* 0x0000000000447944 */ /* 0x002fea0003c00000 */
[----:B------:R-:W-:Y:S05]  /*2a40*/  BRA `(.L_x_63) ;  /* 0x0000000000087947 */ /* 0x000fea0003800000 */
.L_x_64:
[----:B------:R-:W-:-:S07]  /*2a50*/  MOV R2, 0x2a70 ;  /* 0x00002a7000027802 */ /* 0x000fce0000000f00 */
[----:B-1----:R-:W-:Y:S05]  /*2a60*/  CALL.REL.NOINC `($__internal_2_$__cuda_sm10x_tcgen05_guardrail_trap_unallocated_columns_being_dealloced) ;  /* 0x0000000000507944 */ /* 0x002fea0003c00000 */
.L_x_63:
[----:B------:R-:W-:Y:S01]  /*2a70*/  NOP ;  /* 0x0000000000007918 */ /* 0x000fe20000000000 */
[----:B----4-:R-:W-:Y:S05]  /*2a80*/  EXIT ;  /* 0x000000000000794d */ /* 0x010fea0003800000 */
.L_x_54:
[----:B------:R-:W2:Y:S02]  /*2a90*/  SYNCS.PHASECHK.TRANS64.TRYWAIT P0, [UR14+0x14000], RZ ;  /* 0x014000ffff0075a7 */ /* 0x000ea4000800110e */
[----:B--2---:R-:W-:Y:S05]  /*2aa0*/  @!P0 BRA `(.L_x_54) ;  /* 0xfffffffc00f88947 */ /* 0x004fea000383ffff */
[----:B------:R-:W-:Y:S05]  /*2ab0*/  BRA `(.L_x_66) ;  /* 0xfffffff000347947 */ /* 0x000fea000383ffff */
.L_x_56:
[----:B------:R-:W2:Y:S02]  /*2ac0*/  SYNCS.PHASECHK.TRANS64.TRYWAIT P1, [UR14+0x14010], RZ ;  /* 0x014010ffff0075a7 */ /* 0x000ea4000802110e */
[----:B--2---:R-:W-:Y:S05]  /*2ad0*/  @!P1 BRA `(.L_x_56) ;  /* 0xfffffffc00f89947 */ /* 0x004fea000383ffff */
[----:B------:R-:W-:Y:S05]  /*2ae0*/  BRA `(.L_x_67) ;  /* 0xfffffff000c07947 */ /* 0x000fea000383ffff */
.L_x_57:
[----:B------:R-:W3:Y:S02]  /*2af0*/  SYNCS.PHASECHK.TRANS64.TRYWAIT P0, [UR14+0x14000], R3 ;  /* 0x01400003ff0075a7 */ /* 0x000ee4000800110e */
[----:B---3--:R-:W-:Y:S05]  /*2b00*/  @!P0 BRA `(.L_x_57) ;  /* 0xfffffffc00f88947 */ /* 0x008fea000383ffff */
[----:B------:R-:W-:Y:S05]  /*2b10*/  BRA `(.L_x_68) ;  /* 0xfffffff400407947 */ /* 0x000fea000383ffff */
.L_x_59:
[----:B------:R-:W3:Y:S02]  /*2b20*/  SYNCS.PHASECHK.TRANS64.TRYWAIT P0, [UR14+0x14010], R3 ;  /* 0x01401003ff0075a7 */ /* 0x000ee4000800110e */
[----:B---3--:R-:W-:Y:S05]  /*2b30*/  @!P0 BRA `(.L_x_59) ;  /* 0xfffffffc00f88947 */ /* 0x008fea000383ffff */
[----:B------:R-:W-:Y:S05]  /*2b40*/  BRA `(.L_x_69) ;  /* 0xfffffff400c07947 */ /* 0x000fea000383ffff */
        .weak           $__internal_0_$__cuda_sm10x_tcgen05_guardrail_trap_col_being_dealloced_not_returned_by_alloc
        .type           $__internal_0_$__cuda_sm10x_tcgen05_guardrail_trap_col_being_dealloced_not_returned_by_alloc,@function
        .size           $__internal_0_$__cuda_sm10x_tcgen05_guardrail_trap_col_being_dealloced_not_returned_by_alloc,($__internal_1_$__cuda_sm10x_tcgen05_guardrail_trap_phase_invalid_during_alloc - $__internal_0_$__cuda_sm10x_tcgen05_guardrail_trap_col_being_dealloced_not_returned_by_alloc)
$__internal_0_$__cuda_sm10x_tcgen05_guardrail_trap_col_being_dealloced_not_returned_by_alloc:
[----:B------:R-:W-:Y:S05]  /*2b50*/  BPT.TRAP 0x1 ;  /* 0x000000040000795c */ /* 0x000fea0000300000 */
[----:B------:R-:W-:-:S04]  /*2b60*/  IMAD.MOV.U32 R3, RZ, RZ, 0x0 ;  /* 0x00000000ff037424 */ /* 0x000fc800078e00ff */
[----:B------:R-:W-:Y:S05]  /*2b70*/  RET.REL.NODEC R2 `(gluon_tcgen05) ;  /* 0xffffffd402207950 */ /* 0x000fea0003c3ffff */
        .weak           $__internal_1_$__cuda_sm10x_tcgen05_guardrail_trap_phase_invalid_during_alloc
        .type           $__internal_1_$__cuda_sm10x_tcgen05_guardrail_trap_phase_invalid_during_alloc,@function
        .size           $__internal_1_$__cuda_sm10x_tcgen05_guardrail_trap_phase_invalid_during_alloc,($__internal_2_$__cuda_sm10x_tcgen05_guardrail_trap_unallocated_columns_being_dealloced - $__internal_1_$__cuda_sm10x_tcgen05_guardrail_trap_phase_invalid_during_alloc)
$__internal_1_$__cuda_sm10x_tcgen05_guardrail_trap_phase_invalid_during_alloc:
[----:B------:R-:W-:Y:S05]  /*2b80*/  BPT.TRAP 0x1 ;  /* 0x000000040000795c */ /* 0x000fea0000300000 */
[----:B------:R-:W-:-:S04]  /*2b90*/  IMAD.MOV.U32 R3, RZ, RZ, 0x0 ;  /* 0x00000000ff037424 */ /* 0x000fc800078e00ff */
[----:B------:R-:W-:Y:S05]  /*2ba0*/  RET.REL.NODEC R2 `(gluon_tcgen05) ;  /* 0xffffffd402147950 */ /* 0x000fea0003c3ffff */
        .weak           $__internal_2_$__cuda_sm10x_tcgen05_guardrail_trap_unallocated_columns_being_dealloced
        .type           $__internal_2_$__cuda_sm10x_tcgen05_guardrail_trap_unallocated_columns_being_dealloced,@function
        .size           $__internal_2_$__cuda_sm10x_tcgen05_guardrail_trap_unallocated_columns_being_dealloced,(.L_x_73 - $__internal_2_$__cuda_sm10x_tcgen05_guardrail_trap_unallocated_columns_being_dealloced)
$__internal_2_$__cuda_sm10x_tcgen05_guardrail_trap_unallocated_columns_being_dealloced:
[----:B------:R-:W-:Y:S05]  /*2bb0*/  BPT.TRAP 0x1 ;  /* 0x000000040000795c */ /* 0x000fea0000300000 */
[----:B------:R-:W-:-:S04]  /*2bc0*/  IMAD.MOV.U32 R3, RZ, RZ, 0x0 ;  /* 0x00000000ff037424 */ /* 0x000fc800078e00ff */
[----:B------:R-:W-:Y:S05]  /*2bd0*/  RET.REL.NODEC R2 `(gluon_tcgen05) ;  /* 0xffffffd402087950 */ /* 0x000fea0003c3ffff */
.L_x_70:
[----:B------:R-:W-:-:S00]  /*2be0*/  BRA `(.L_x_70) ;  /* 0xfffffffc00fc7947 */ /* 0x000fc0000383ffff */
[----:B------:R-:W-:-:S00]  /*2bf0*/  NOP ;  /* 0x0000000000007918 */ /* 0x000fc00000000000 */
        /* <DEDUP_REMOVED lines=8> */
.L_x_73:


//--------------------- .nv.shared.gluon_tcgen05  --------------------------
	.section	.nv.shared.gluon_tcgen05,"aw",@nobits
	.sectionflags	@""
	.align	16
	.zero		1024


//--------------------- .nv.shared.reserved.0     --------------------------
	.section	.nv.shared.reserved.0,"aw",@nobits
	.align	8
	.weak		__nv_reservedSMEM_offset_0_alias
	.size		__nv_reservedSMEM_offset_0_alias, 0, 64
	.other		__nv_reservedSMEM_offset_0_alias,@"STO_CUDA_RESERVED_SHARED STV_DEFAULT"
__nv_reservedSMEM_offset_0_alias:
	.zero		0
.nv.shared.reserved.0:
	.zero		64
	.weak		__nv_reservedSMEM_allocation_phase
	.type		__nv_reservedSMEM_allocation_phase,@object
	.size		__nv_reservedSMEM_allocation_phase,(.L_0 - __nv_reservedSMEM_allocation_phase)
__nv_reservedSMEM_allocation_phase:
	.zero		1
.L_0:
	.zero		7
	.weak		__nv_reservedSMEM_devtool_atexit_pc
	.type		__nv_reservedSMEM_devtool_atexit_pc,@object
	.size		__nv_reservedSMEM_devtool_atexit_pc,(__nv_reservedSMEM_allocation_mask - __nv_reservedSMEM_devtool_atexit_pc)
__nv_reservedSMEM_devtool_atexit_pc:
	.zero		8
	.weak		__nv_reservedSMEM_allocation_mask
	.type		__nv_reservedSMEM_allocation_mask,@object
	.size		__nv_reservedSMEM_allocation_mask,(.L_2 - __nv_reservedSMEM_allocation_mask)
__nv_reservedSMEM_allocation_mask:
	.zero		4
.L_2:


//--------------------- .nv.constant0.gluon_tcgen05 --------------------------
	.section	.nv.constant0.gluon_tcgen05,"a",@progbits
	.sectionflags	@""
	.align	4
.nv.constant0.gluon_tcgen05:
	.zero		976


//--------------------- SYMBOLS --------------------------

	.type		.nv.reservedSmem.offset0,@object
	.size		.nv.reservedSmem.offset0,0x4
	.type		.nv.reservedSmem.cap,@object
	.size		.nv.reservedSmem.cap,0x4
